// auto-generated by cutlass_sweep.gemm — config: {"arch": "sm_90", "cluster_m": 1, "cluster_n": 1, "dtype": "bf16", "dtype_b": "bf16", "layout": "tt", "stages": 0, "tile_k": 32, "tile_m": 256, "tile_n": 256}
#include "cutlass/cutlass.h"
#include "cutlass/gemm/collective/collective_builder.hpp"
#include "cutlass/gemm/device/gemm_universal_adapter.h"
#include "cutlass/gemm/kernel/gemm_universal.hpp"
#include "cutlass/epilogue/collective/collective_builder.hpp"

using ElemA = cutlass::bfloat16_t;
using ElemB = cutlass::bfloat16_t;
using ElemCD = cutlass::bfloat16_t;
using Acc  = float;
using TileShape    = cute::Shape<cute::_256, cute::_256, cute::_32>;
using ClusterShape = cute::Shape<cute::_1, cute::_1, cute::_1>;

using CollectiveEpilogue = typename cutlass::epilogue::collective::CollectiveBuilder<
    cutlass::arch::Sm90, cutlass::arch::OpClassTensorOp,
    TileShape, ClusterShape,
    cutlass::epilogue::collective::EpilogueTileAuto,
    Acc, Acc,
    ElemCD, cutlass::layout::RowMajor, 128 / cutlass::sizeof_bits<ElemCD>::value,
    ElemCD, cutlass::layout::RowMajor, 128 / cutlass::sizeof_bits<ElemCD>::value,
    cutlass::epilogue::collective::EpilogueScheduleAuto
  >::CollectiveOp;

using CollectiveMainloop = typename cutlass::gemm::collective::CollectiveBuilder<
    cutlass::arch::Sm90, cutlass::arch::OpClassTensorOp,
    ElemA, cutlass::layout::ColumnMajor, 128 / cutlass::sizeof_bits<ElemA>::value,
    ElemB, cutlass::layout::ColumnMajor, 128 / cutlass::sizeof_bits<ElemB>::value,
    Acc,
    TileShape, ClusterShape,
    cutlass::gemm::collective::StageCountAutoCarveout<static_cast<int>(sizeof(typename CollectiveEpilogue::SharedStorage))>,
    cutlass::gemm::collective::KernelScheduleAuto
  >::CollectiveOp;

using GemmKernel = cutlass::gemm::kernel::GemmUniversal<
    cute::Shape<int,int,int,int>,
    CollectiveMainloop,
    CollectiveEpilogue
>;
using Gemm = cutlass::gemm::device::GemmUniversalAdapter<GemmKernel>;

// Force the device kernel symbol into the cubin without needing a host main.
auto* _anchor = &cutlass::device_kernel<GemmKernel>;


// ===== COMPILED SASS (sm_90a) =====

	.target	sm_90a

	.elftype	@"ET_EXEC"


//--------------------- .note.nv.tkinfo           --------------------------
	.section	.note.nv.tkinfo,"",@"SHT_NOTE"
	.sectionflags	@"SHF_NOTE_NV_TKINFO"
	.tkinfo
        /*0018*/ 	.word	0x00000002
        /*0030*/ 	.string	""
        /*0030*/ 	.string	"ptxas"
        /*0030*/ 	.string	"Cuda compilation tools, release 13.0, V13.0.88"
        /*0030*/ 	.string	"Build cuda_13.0.r13.0/compiler.36424714_0"
        /*0030*/ 	.string	"-arch sm_90a -m 64 "



//--------------------- .note.nv.cuinfo           --------------------------
	.section	.note.nv.cuinfo,"",@"SHT_NOTE"
	.sectionflags	@"SHF_NOTE_NV_CUINFO"
        /*0018*/ 	.short	0x0002
        /*001a*/ 	.short	0x005a
        /*001c*/ 	.short	0x0082
	.zero		2


//--------------------- .nv.info                  --------------------------
	.section	.nv.info,"",@"SHT_CUDA_INFO"
	.align	4


	//----- nvinfo : EIATTR_REGCOUNT
	.align		4
        /*0000*/ 	.byte	0x04, 0x2f
        /*0002*/ 	.short	(.L_15 - .L_14)
	.align		4
.L_14:
        /*0004*/ 	.word	index@(_ZN7cutlass13device_kernelINS_4gemm6kernel13GemmUniversalIN4cute5tupleIJiiiiEEENS1_10collective13CollectiveMmaINS1_34MainloopSm90TmaGmmaWarpSpecializedILi7ENS5_IJNS4_1CILi1EEESB_SB_EEENS1_35KernelTmaWarpSpecializedCooperativeEEENS5_IJNSA_ILi256EEESF_NSA_ILi32EEEEEENS_10bfloat16_tENS5_IJSB_llEEESI_NS5_IJlSB_lEEENS4_8TiledMMAINS4_8MMA_AtomIJNS4_4SM904GMMA28MMA_64x256x16_F32BF16BF16_SSILNSO_5MajorE1ELSQ_0ELNSO_7ScaleInE1ELSR_1EEEEEENS4_6LayoutINS5_IJNSA_ILi2EEESB_SB_EEENS5_IJSB_NSA_ILi0EEESX_EEEEENS5_IJNS4_10UnderscoreES10_S10_EEEEENS4_13SM90_TMA_LOADENS4_14ComposedLayoutINS4_7SwizzleILi3ELi4ELi3EEENS4_18smem_ptr_flag_bitsILi16EEENSU_INS5_IJNSA_ILi64EEENSA_ILi8EEEEEENS5_IJSB_S19_EEEEEEEvNS4_8identityES13_NS14_INS15_ILi2ELi4ELi3EEES18_NSU_INS5_IJS1A_SG_EEENS5_IJSG_SB_EEEEEEEvS1F_EENS_8epilogue10collective6detail29Sm90TmaWarpSpecializedAdapterINS1N_15DefaultEpilogueISI_SK_SK_NS1M_6thread17LinearCombinationISI_Li1EffLNS1R_9ScaleType4KindE0ELNS_15FloatRoundStyleE2ESI_EENS1_15EpilogueDefaultEEEEEvvEEEEvNT_6ParamsE)
        /*0008*/ 	.word	0x000000a8


	//----- nvinfo : EIATTR_FRAME_SIZE
	.align		4
.L_15:
        /*000c*/ 	.byte	0x04, 0x11
        /*000e*/ 	.short	(.L_17 - .L_16)
	.align		4
.L_16:
        /*0010*/ 	.word	index@(_ZN7cutlass13device_kernelINS_4gemm6kernel13GemmUniversalIN4cute5tupleIJiiiiEEENS1_10collective13CollectiveMmaINS1_34MainloopSm90TmaGmmaWarpSpecializedILi7ENS5_IJNS4_1CILi1EEESB_SB_EEENS1_35KernelTmaWarpSpecializedCooperativeEEENS5_IJNSA_ILi256EEESF_NSA_ILi32EEEEEENS_10bfloat16_tENS5_IJSB_llEEESI_NS5_IJlSB_lEEENS4_8TiledMMAINS4_8MMA_AtomIJNS4_4SM904GMMA28MMA_64x256x16_F32BF16BF16_SSILNSO_5MajorE1ELSQ_0ELNSO_7ScaleInE1ELSR_1EEEEEENS4_6LayoutINS5_IJNSA_ILi2EEESB_SB_EEENS5_IJSB_NSA_ILi0EEESX_EEEEENS5_IJNS4_10UnderscoreES10_S10_EEEEENS4_13SM90_TMA_LOADENS4_14ComposedLayoutINS4_7SwizzleILi3ELi4ELi3EEENS4_18smem_ptr_flag_bitsILi16EEENSU_INS5_IJNSA_ILi64EEENSA_ILi8EEEEEENS5_IJSB_S19_EEEEEEEvNS4_8identityES13_NS14_INS15_ILi2ELi4ELi3EEES18_NSU_INS5_IJS1A_SG_EEENS5_IJSG_SB_EEEEEEEvS1F_EENS_8epilogue10collective6detail29Sm90TmaWarpSpecializedAdapterINS1N_15DefaultEpilogueISI_SK_SK_NS1M_6thread17LinearCombinationISI_Li1EffLNS1R_9ScaleType4KindE0ELNS_15FloatRoundStyleE2ESI_EENS1_15EpilogueDefaultEEEEEvvEEEEvNT_6ParamsE)
        /*0014*/ 	.word	0x000004c0


	//----- nvinfo : EIATTR_MIN_STACK_SIZE
	.align		4
.L_17:
        /*0018*/ 	.byte	0x04, 0x12
        /*001a*/ 	.short	(.L_19 - .L_18)
	.align		4
.L_18:
        /*001c*/ 	.word	index@(_ZN7cutlass13device_kernelINS_4gemm6kernel13GemmUniversalIN4cute5tupleIJiiiiEEENS1_10collective13CollectiveMmaINS1_34MainloopSm90TmaGmmaWarpSpecializedILi7ENS5_IJNS4_1CILi1EEESB_SB_EEENS1_35KernelTmaWarpSpecializedCooperativeEEENS5_IJNSA_ILi256EEESF_NSA_ILi32EEEEEENS_10bfloat16_tENS5_IJSB_llEEESI_NS5_IJlSB_lEEENS4_8TiledMMAINS4_8MMA_AtomIJNS4_4SM904GMMA28MMA_64x256x16_F32BF16BF16_SSILNSO_5MajorE1ELSQ_0ELNSO_7ScaleInE1ELSR_1EEEEEENS4_6LayoutINS5_IJNSA_ILi2EEESB_SB_EEENS5_IJSB_NSA_ILi0EEESX_EEEEENS5_IJNS4_10UnderscoreES10_S10_EEEEENS4_13SM90_TMA_LOADENS4_14ComposedLayoutINS4_7SwizzleILi3ELi4ELi3EEENS4_18smem_ptr_flag_bitsILi16EEENSU_INS5_IJNSA_ILi64EEENSA_ILi8EEEEEENS5_IJSB_S19_EEEEEEEvNS4_8identityES13_NS14_INS15_ILi2ELi4ELi3EEES18_NSU_INS5_IJS1A_SG_EEENS5_IJSG_SB_EEEEEEEvS1F_EENS_8epilogue10collective6detail29Sm90TmaWarpSpecializedAdapterINS1N_15DefaultEpilogueISI_SK_SK_NS1M_6thread17LinearCombinationISI_Li1EffLNS1R_9ScaleType4KindE0ELNS_15FloatRoundStyleE2ESI_EENS1_15EpilogueDefaultEEEEEvvEEEEvNT_6ParamsE)
        /*0020*/ 	.word	0x000004c0
.L_19:


//--------------------- .nv.compat                --------------------------
	.section	.nv.compat,"",@"SHT_CUDA_COMPAT_INFO"
	.align	4
        /*0000*/ 	.byte	0x02, 0x09, 0x01, 0x00, 0x02, 0x02, 0x04, 0x00, 0x02, 0x05, 0x05, 0x00, 0x03, 0x07, 0x01, 0x01
        /*0010*/ 	.byte	0x02, 0x03, 0x01, 0x00, 0x02, 0x06, 0x01, 0x00, 0x04, 0x0b, 0x08, 0x00, 0x00, 0x00, 0x00, 0x00
        /*0020*/ 	.byte	0x00, 0x00, 0x00, 0x00


//--------------------- .nv.info._ZN7cutlass13device_kernelINS_4gemm6kernel13GemmUniversalIN4cute5tupleIJiiiiEEENS1_10collective13CollectiveMmaINS1_34MainloopSm90TmaGmmaWarpSpecializedILi7ENS5_IJNS4_1CILi1EEESB_SB_EEENS1_35KernelTmaWarpSpecializedCooperativeEEENS5_IJNSA_ILi256EEESF_NSA_ILi32EEEEEENS_10bfloat16_tENS5_IJSB_llEEESI_NS5_IJlSB_lEEENS4_8TiledMMAINS4_8MMA_AtomIJNS4_4SM904GMMA28MMA_64x256x16_F32BF16BF16_SSILNSO_5MajorE1ELSQ_0ELNSO_7ScaleInE1ELSR_1EEEEEENS4_6LayoutINS5_IJNSA_ILi2EEESB_SB_EEENS5_IJSB_NSA_ILi0EEESX_EEEEENS5_IJNS4_10UnderscoreES10_S10_EEEEENS4_13SM90_TMA_LOADENS4_14ComposedLayoutINS4_7SwizzleILi3ELi4ELi3EEENS4_18smem_ptr_flag_bitsILi16EEENSU_INS5_IJNSA_ILi64EEENSA_ILi8EEEEEENS5_IJSB_S19_EEEEEEEvNS4_8identityES13_NS14_INS15_ILi2ELi4ELi3EEES18_NSU_INS5_IJS1A_SG_EEENS5_IJSG_SB_EEEEEEEvS1F_EENS_8epilogue10collective6detail29Sm90TmaWarpSpecializedAdapterINS1N_15DefaultEpilogueISI_SK_SK_NS1M_6thread17LinearCombinationISI_Li1EffLNS1R_9ScaleType4KindE0ELNS_15FloatRoundStyleE2ESI_EENS1_15EpilogueDefaultEEEEEvvEEEEvNT_6ParamsE --------------------------
	.section	.nv.info._ZN7cutlass13device_kernelINS_4gemm6kernel13GemmUniversalIN4cute5tupleIJiiiiEEENS1_10collective13CollectiveMmaINS1_34MainloopSm90TmaGmmaWarpSpecializedILi7ENS5_IJNS4_1CILi1EEESB_SB_EEENS1_35KernelTmaWarpSpecializedCooperativeEEENS5_IJNSA_ILi256EEESF_NSA_ILi32EEEEEENS_10bfloat16_tENS5_IJSB_llEEESI_NS5_IJlSB_lEEENS4_8TiledMMAINS4_8MMA_AtomIJNS4_4SM904GMMA28MMA_64x256x16_F32BF16BF16_SSILNSO_5MajorE1ELSQ_0ELNSO_7ScaleInE1ELSR_1EEEEEENS4_6LayoutINS5_IJNSA_ILi2EEESB_SB_EEENS5_IJSB_NSA_ILi0EEESX_EEEEENS5_IJNS4_10UnderscoreES10_S10_EEEEENS4_13SM90_TMA_LOADENS4_14ComposedLayoutINS4_7SwizzleILi3ELi4ELi3EEENS4_18smem_ptr_flag_bitsILi16EEENSU_INS5_IJNSA_ILi64EEENSA_ILi8EEEEEENS5_IJSB_S19_EEEEEEEvNS4_8identityES13_NS14_INS15_ILi2ELi4ELi3EEES18_NSU_INS5_IJS1A_SG_EEENS5_IJSG_SB_EEEEEEEvS1F_EENS_8epilogue10collective6detail29Sm90TmaWarpSpecializedAdapterINS1N_15DefaultEpilogueISI_SK_SK_NS1M_6thread17LinearCombinationISI_Li1EffLNS1R_9ScaleType4KindE0ELNS_15FloatRoundStyleE2ESI_EENS1_15EpilogueDefaultEEEEEvvEEEEvNT_6ParamsE,"",@"SHT_CUDA_INFO"
	.sectionflags	@""
	.align	4


	//----- nvinfo : EIATTR_CUDA_API_VERSION
	.align		4
        /*0000*/ 	.byte	0x04, 0x37
        /*0002*/ 	.short	(.L_21 - .L_20)
.L_20:
        /*0004*/ 	.word	0x00000082


	//----- nvinfo : EIATTR_KPARAM_INFO
	.align		4
.L_21:
        /*0008*/ 	.byte	0x04, 0x17
        /*000a*/ 	.short	(.L_23 - .L_22)
.L_22:
        /*000c*/ 	.word	0x00000000
        /*0010*/ 	.short	0x0000
        /*0012*/ 	.short	0x0070
        /*0014*/ 	.byte	0x00, 0xf0, 0x01, 0x10


	//----- nvinfo : EIATTR_SPARSE_MMA_MASK
	.align		4
.L_23:
        /*0018*/ 	.byte	0x03, 0x50
        /*001a*/ 	.short	0x0000


	//----- nvinfo : EIATTR_MAXREG_COUNT
	.align		4
        /*001c*/ 	.byte	0x03, 0x1b
        /*001e*/ 	.short	0x00a8


	//----- nvinfo : EIATTR_NUM_BARRIERS
	.align		4
        /*0020*/ 	.byte	0x02, 0x4c
        /*0022*/ 	.byte	0x01
	.zero		1


	//----- nvinfo : EIATTR_EXTERNS
	.align		4
        /*0024*/ 	.byte	0x04, 0x0f
        /*0026*/ 	.short	(.L_25 - .L_24)


	//   ....[0]....
	.align		4
.L_24:
        /*0028*/ 	.word	index@(__assertfail)


	//----- nvinfo : EIATTR_ANNOTATIONS
	.align		4
.L_25:
        /*002c*/ 	.byte	0x04, 0x55
        /*002e*/ 	.short	(.L_27 - .L_26)


	//   ....[0]....
.L_26:
        /*0030*/ 	.word	0x00000001
        /*0034*/ 	.byte	0xf0, 0x06, 0x00, 0x00, 0x01, 0x00, 0x00, 0x00, 0x10, 0x07, 0x00, 0x00, 0x01, 0x00, 0x00, 0x00
        /* <DEDUP_REMOVED lines=377> */
        /*17d4*/ 	.byte	0x30, 0x6f, 0x01, 0x00


	//----- nvinfo : EIATTR_MERCURY_ISA_VERSION
	.align		4
.L_27:
        /*17d8*/ 	.byte	0x03, 0x5f
        /*17da*/ 	.short	0x0101


	//----- nvinfo : EIATTR_INT_WARP_WIDE_INSTR_OFFSETS
	.align		4
        /*17dc*/ 	.byte	0x04, 0x31
        /*17de*/ 	.short	(.L_29 - .L_28)


	//   ....[0]....
.L_28:
        /*17e0*/ 	.word	0x00000560


	//   ....[1]....
        /*17e4*/ 	.word	0x00000570


	//   ....[2]....
        /*17e8*/ 	.word	0x00000600


	//----- nvinfo : EIATTR_COOP_GROUP_MASK_REGIDS
	.align		4
.L_29:
        /*17ec*/ 	.byte	0x04, 0x29
        /*17ee*/ 	.short	(.L_31 - .L_30)


	//   ....[0]....
.L_30:
        /*17f0*/ 	.word	0xffffffff


	//   ....[1]....
        /*17f4*/ 	.word	0xffffffff


	//   ....[2]....
        /*17f8*/ 	.word	0xffffffff


	//   ....[3]....
        /*17fc*/ 	.word	0xffffffff


	//   ....[4]....
        /*1800*/ 	.word	0xffffffff


	//----- nvinfo : EIATTR_COOP_GROUP_INSTR_OFFSETS
	.align		4
.L_31:
        /*1804*/ 	.byte	0x04, 0x28
        /*1806*/ 	.short	(.L_33 - .L_32)


	//   ....[0]....
.L_32:
        /*1808*/ 	.word	0x00000070


	//   ....[1]....
        /*180c*/ 	.word	0x00000080


	//   ....[2]....
        /*1810*/ 	.word	0x000001a0


	//   ....[3]....
        /*1814*/ 	.word	0x00000410


	//   ....[4]....
        /*1818*/ 	.word	0x000011d0


	//----- nvinfo : EIATTR_REG_RECONFIG
	.align		4
.L_33:
        /*181c*/ 	.byte	0x01, 0x54
	.zero		2


	//----- nvinfo : EIATTR_SYSCALL_OFFSETS
	.align		4
        /*1820*/ 	.byte	0x04, 0x46
        /*1822*/ 	.short	(.L_35 - .L_34)


	//   ....[0]....
.L_34:
        /*1824*/ 	.word	0x00001380


	//----- nvinfo : EIATTR_MBARRIER_INSTR_OFFSETS
	.align		4
.L_35:
        /*1828*/ 	.byte	0x04, 0x39
        /*182a*/ 	.short	(.L_37 - .L_36)


	//   ....[0]....
.L_36:
        /*182c*/ 	.word	0x00000320
        /*1830*/ 	.word	0x000000ff
        /*1834*/ 	.word	0x00000000
        /*1838*/ 	.short	0x0100
        /*183a*/ 	.byte	0x08
	.zero		1


	//   ....[1]....
        /*183c*/ 	.word	0x00000330
        /*1840*/ 	.word	0x000000ff
        /*1844*/ 	.word	0x00000038
        /*1848*/ 	.short	0x0100
        /*184a*/ 	.byte	0x08
	.zero		1


	//   ....[2]....
        /*184c*/ 	.word	0x00000340
        /*1850*/ 	.word	0x000000ff
        /*1854*/ 	.word	0x00000008
        /*1858*/ 	.short	0x0100
        /*185a*/ 	.byte	0x08
	.zero		1


	//   ....[3]....
        /*185c*/ 	.word	0x00000350
        /*1860*/ 	.word	0x000000ff
        /*1864*/ 	.word	0x00000040
        /*1868*/ 	.short	0x0100
        /*186a*/ 	.byte	0x08
	.zero		1


	//   ....[4]....
        /*186c*/ 	.word	0x00000360
        /*1870*/ 	.word	0x000000ff
        /*1874*/ 	.word	0x00000010
        /*1878*/ 	.short	0x0100
        /*187a*/ 	.byte	0x08
	.zero		1


	//   ....[5]....
        /*187c*/ 	.word	0x00000370
        /*1880*/ 	.word	0x000000ff
        /*1884*/ 	.word	0x00000048
        /*1888*/ 	.short	0x0100
        /*188a*/ 	.byte	0x08
	.zero		1


	//   ....[6]....
        /*188c*/ 	.word	0x00000380
        /*1890*/ 	.word	0x000000ff
        /*1894*/ 	.word	0x00000018
        /*1898*/ 	.short	0x0100
        /*189a*/ 	.byte	0x08
	.zero		1


	//   ....[7]....
        /*189c*/ 	.word	0x00000390
        /*18a0*/ 	.word	0x000000ff
        /*18a4*/ 	.word	0x00000050
        /*18a8*/ 	.short	0x0100
        /*18aa*/ 	.byte	0x08
	.zero		1


	//   ....[8]....
        /*18ac*/ 	.word	0x000003a0
        /*18b0*/ 	.word	0x000000ff
        /*18b4*/ 	.word	0x00000020
        /*18b8*/ 	.short	0x0100
        /*18ba*/ 	.byte	0x08
	.zero		1


	//   ....[9]....
        /*18bc*/ 	.word	0x000003b0
        /*18c0*/ 	.word	0x000000ff
        /*18c4*/ 	.word	0x00000058
        /*18c8*/ 	.short	0x0100
        /*18ca*/ 	.byte	0x08
	.zero		1


	//   ....[10]....
        /*18cc*/ 	.word	0x000003c0
        /*18d0*/ 	.word	0x000000ff
        /*18d4*/ 	.word	0x00000028
        /*18d8*/ 	.short	0x0100
        /*18da*/ 	.byte	0x08
	.zero		1


	//   ....[11]....
        /*18dc*/ 	.word	0x000003d0
        /*18e0*/ 	.word	0x000000ff
        /*18e4*/ 	.word	0x00000060
        /*18e8*/ 	.short	0x0100
        /*18ea*/ 	.byte	0x08
	.zero		1


	//   ....[12]....
        /*18ec*/ 	.word	0x000003e0
        /*18f0*/ 	.word	0x000000ff
        /*18f4*/ 	.word	0x00000030
        /*18f8*/ 	.short	0x0100
        /*18fa*/ 	.byte	0x08
	.zero		1


	//   ....[13]....
        /*18fc*/ 	.word	0x000003f0
        /*1900*/ 	.word	0x000000ff
        /*1904*/ 	.word	0x00000068
        /*1908*/ 	.short	0x0100
        /*190a*/ 	.byte	0x08
	.zero		1


	//   ....[14]....
        /*190c*/ 	.word	0x00000680
        /*1910*/ 	.word	0x000000ff
        /*1914*/ 	.word	0x00000080
        /*1918*/ 	.short	0x0100
        /*191a*/ 	.byte	0x10
	.zero		1


	//   ....[15]....
        /*191c*/ 	.word	0x00000720
        /*1920*/ 	.word	0x000000ff
        /*1924*/ 	.word	0x00000088
        /*1928*/ 	.short	0x0100
        /*192a*/ 	.byte	0x10
	.zero		1


	//   ....[16]....
        /*192c*/ 	.word	0x00001420
        /*1930*/ 	.word	0x00000003
        /*1934*/ 	.word	0x00000000
        /*1938*/ 	.short	0x010a
        /*193a*/ 	.byte	0x3f
	.zero		1


	//   ....[17]....
        /*193c*/ 	.word	0x00001460
        /*1940*/ 	.word	0x00000003
        /*1944*/ 	.word	0x00000000
        /*1948*/ 	.short	0x010a
        /*194a*/ 	.byte	0x3f
	.zero		1


	//   ....[18]....
        /*194c*/ 	.word	0x000029f0
        /*1950*/ 	.word	0x000000ff
        /*1954*/ 	.word	0x00000000
        /*1958*/ 	.short	0x010a
        /*195a*/ 	.byte	0x04
	.zero		1


	//   ....[19]....
        /*195c*/ 	.word	0x00002a30
        /*1960*/ 	.word	0x000000ff
        /*1964*/ 	.word	0x00000000
        /*1968*/ 	.short	0x010a
        /*196a*/ 	.byte	0x04
	.zero		1


	//   ....[20]....
        /*196c*/ 	.word	0x00004a70
        /*1970*/ 	.word	0x000000ff
        /*1974*/ 	.word	0x00000000
        /*1978*/ 	.short	0x0101
        /*197a*/ 	.byte	0x04
	.zero		1


	//   ....[21]....
        /*197c*/ 	.word	0x00004ca0
        /*1980*/ 	.word	0x000000ff
        /*1984*/ 	.word	0x00000000
        /*1988*/ 	.short	0x0101
        /*198a*/ 	.byte	0x04
	.zero		1


	//   ....[22]....
        /*198c*/ 	.word	0x00016980
        /*1990*/ 	.word	0x0000000a
        /*1994*/ 	.word	0x00000038
        /*1998*/ 	.short	0x010a
        /*199a*/ 	.byte	0x3f
	.zero		1


	//   ....[23]....
        /*199c*/ 	.word	0x00016e40
        /*19a0*/ 	.word	0x00000003
        /*19a4*/ 	.word	0x00000088
        /*19a8*/ 	.short	0x0101
        /*19aa*/ 	.byte	0x3f
	.zero		1


	//   ....[24]....
        /*19ac*/ 	.word	0x00017630
        /*19b0*/ 	.word	0x00000005
        /*19b4*/ 	.word	0x00000000
        /*19b8*/ 	.short	0x010a
        /*19ba*/ 	.byte	0x3f
	.zero		1


	//   ....[25]....
        /*19bc*/ 	.word	0x000176c0
        /*19c0*/ 	.word	0x00000007
        /*19c4*/ 	.word	0x00000000
        /*19c8*/ 	.short	0x010a
        /*19ca*/ 	.byte	0x3f
	.zero		1


	//   ....[26]....
        /*19cc*/ 	.word	0x00017750
        /*19d0*/ 	.word	0x00000007
        /*19d4*/ 	.word	0x00000000
        /*19d8*/ 	.short	0x010a
        /*19da*/ 	.byte	0x3f
	.zero		1


	//   ....[27]....
        /*19dc*/ 	.word	0x000177e0
        /*19e0*/ 	.word	0x00000007
        /*19e4*/ 	.word	0x00000000
        /*19e8*/ 	.short	0x010a
        /*19ea*/ 	.byte	0x3f
	.zero		1


	//   ....[28]....
        /*19ec*/ 	.word	0x00017870
        /*19f0*/ 	.word	0x00000007
        /*19f4*/ 	.word	0x00000000
        /*19f8*/ 	.short	0x010a
        /*19fa*/ 	.byte	0x3f
	.zero		1


	//   ....[29]....
        /*19fc*/ 	.word	0x00017900
        /*1a00*/ 	.word	0x00000007
        /*1a04*/ 	.word	0x00000000
        /*1a08*/ 	.short	0x010a
        /*1a0a*/ 	.byte	0x3f
	.zero		1


	//   ....[30]....
        /*1a0c*/ 	.word	0x00017990
        /*1a10*/ 	.word	0x00000003
        /*1a14*/ 	.word	0x00000000
        /*1a18*/ 	.short	0x010a
        /*1a1a*/ 	.byte	0x3f
	.zero		1


	//   ....[31]....
        /*1a1c*/ 	.word	0x000179f0
        /*1a20*/ 	.word	0x00000003
        /*1a24*/ 	.word	0x00000000
        /*1a28*/ 	.short	0x010a
        /*1a2a*/ 	.byte	0x3f
	.zero		1


	//   ....[32]....
        /*1a2c*/ 	.word	0x00017a50
        /*1a30*/ 	.word	0x00000005
        /*1a34*/ 	.word	0x00000000
        /*1a38*/ 	.short	0x010a
        /*1a3a*/ 	.byte	0x3f
	.zero		1


	//   ....[33]....
        /*1a3c*/ 	.word	0x00017b20
        /*1a40*/ 	.word	0x0000000a
        /*1a44*/ 	.word	0x00000038
        /*1a48*/ 	.short	0x010a
        /*1a4a*/ 	.byte	0x3f
	.zero		1


	//   ....[34]....
        /*1a4c*/ 	.word	0x00017bf0
        /*1a50*/ 	.word	0x00000005
        /*1a54*/ 	.word	0x00000000
        /*1a58*/ 	.short	0x010a
        /*1a5a*/ 	.byte	0x3f
	.zero		1


	//   ....[35]....
        /*1a5c*/ 	.word	0x00017c40
        /*1a60*/ 	.word	0x00000007
        /*1a64*/ 	.word	0x00000000
        /*1a68*/ 	.short	0x010a
        /*1a6a*/ 	.byte	0x3f
	.zero		1


	//   ....[36]....
        /*1a6c*/ 	.word	0x00017c90
        /*1a70*/ 	.word	0x00000007
        /*1a74*/ 	.word	0x00000000
        /*1a78*/ 	.short	0x010a
        /*1a7a*/ 	.byte	0x3f
	.zero		1


	//   ....[37]....
        /*1a7c*/ 	.word	0x00017ce0
        /*1a80*/ 	.word	0x00000007
        /*1a84*/ 	.word	0x00000000
        /*1a88*/ 	.short	0x010a
        /*1a8a*/ 	.byte	0x3f
	.zero		1


	//   ....[38]....
        /*1a8c*/ 	.word	0x00017d30
        /*1a90*/ 	.word	0x00000007
        /*1a94*/ 	.word	0x00000000
        /*1a98*/ 	.short	0x010a
        /*1a9a*/ 	.byte	0x3f
	.zero		1


	//   ....[39]....
        /*1a9c*/ 	.word	0x00017d80
        /*1aa0*/ 	.word	0x00000007
        /*1aa4*/ 	.word	0x00000000
        /*1aa8*/ 	.short	0x010a
        /*1aaa*/ 	.byte	0x3f
	.zero		1


	//----- nvinfo : EIATTR_NUM_MBARRIERS
	.align		4
.L_37:
        /*1aac*/ 	.byte	0x03, 0x38
        /*1aae*/ 	.short	0x0010


	//----- nvinfo : EIATTR_EXIT_INSTR_OFFSETS
	.align		4
        /*1ab0*/ 	.byte	0x04, 0x1c
        /*1ab2*/ 	.short	(.L_39 - .L_38)


	//   ....[0]....
.L_38:
        /*1ab4*/ 	.word	0x00000780


	//   ....[1]....
        /*1ab8*/ 	.word	0x000010f0


	//   ....[2]....
        /*1abc*/ 	.word	0x00015ed0


	//   ....[3]....
        /*1ac0*/ 	.word	0x000165e0


	//   ....[4]....
        /*1ac4*/ 	.word	0x000179e0


	//----- nvinfo : EIATTR_MAX_THREADS
	.align		4
.L_39:
        /*1ac8*/ 	.byte	0x04, 0x05
        /*1aca*/ 	.short	(.L_41 - .L_40)
.L_40:
        /*1acc*/ 	.word	0x00000180
        /*1ad0*/ 	.word	0x00000001
        /*1ad4*/ 	.word	0x00000001


	//----- nvinfo : EIATTR_CRS_STACK_SIZE
	.align		4
.L_41:
        /*1ad8*/ 	.byte	0x04, 0x1e
        /*1ada*/ 	.short	(.L_43 - .L_42)
.L_42:
        /*1adc*/ 	.word	0x00000000


	//----- nvinfo : EIATTR_CBANK_PARAM_SIZE
	.align		4
.L_43:
        /*1ae0*/ 	.byte	0x03, 0x19
        /*1ae2*/ 	.short	0x0470


	//----- nvinfo : EIATTR_PARAM_CBANK
	.align		4
        /*1ae4*/ 	.byte	0x04, 0x0a
        /*1ae6*/ 	.short	(.L_45 - .L_44)
	.align		4
.L_44:
        /*1ae8*/ 	.word	index@(.nv.constant0._ZN7cutlass13device_kernelINS_4gemm6kernel13GemmUniversalIN4cute5tupleIJiiiiEEENS1_10collective13CollectiveMmaINS1_34MainloopSm90TmaGmmaWarpSpecializedILi7ENS5_IJNS4_1CILi1EEESB_SB_EEENS1_35KernelTmaWarpSpecializedCooperativeEEENS5_IJNSA_ILi256EEESF_NSA_ILi32EEEEEENS_10bfloat16_tENS5_IJSB_llEEESI_NS5_IJlSB_lEEENS4_8TiledMMAINS4_8MMA_AtomIJNS4_4SM904GMMA28MMA_64x256x16_F32BF16BF16_SSILNSO_5MajorE1ELSQ_0ELNSO_7ScaleInE1ELSR_1EEEEEENS4_6LayoutINS5_IJNSA_ILi2EEESB_SB_EEENS5_IJSB_NSA_ILi0EEESX_EEEEENS5_IJNS4_10UnderscoreES10_S10_EEEEENS4_13SM90_TMA_LOADENS4_14ComposedLayoutINS4_7SwizzleILi3ELi4ELi3EEENS4_18smem_ptr_flag_bitsILi16EEENSU_INS5_IJNSA_ILi64EEENSA_ILi8EEEEEENS5_IJSB_S19_EEEEEEEvNS4_8identityES13_NS14_INS15_ILi2ELi4ELi3EEES18_NSU_INS5_IJS1A_SG_EEENS5_IJSG_SB_EEEEEEEvS1F_EENS_8epilogue10collective6detail29Sm90TmaWarpSpecializedAdapterINS1N_15DefaultEpilogueISI_SK_SK_NS1M_6thread17LinearCombinationISI_Li1EffLNS1R_9ScaleType4KindE0ELNS_15FloatRoundStyleE2ESI_EENS1_15EpilogueDefaultEEEEEvvEEEEvNT_6ParamsE)
        /*1aec*/ 	.short	0x0210
        /*1aee*/ 	.short	0x0470


	//----- nvinfo : EIATTR_SW_WAR
	.align		4
.L_45:
        /*1af0*/ 	.byte	0x04, 0x36
        /*1af2*/ 	.short	(.L_47 - .L_46)
.L_46:
        /*1af4*/ 	.word	0x00000008
.L_47:


//--------------------- .nv.callgraph             --------------------------
	.section	.nv.callgraph,"",@"SHT_CUDA_CALLGRAPH"
	.align	4
	.sectionentsize	8
	.align		4
        /*0000*/ 	.word	0x00000000
	.align		4
        /*0004*/ 	.word	0xffffffff
	.align		4
        /*0008*/ 	.word	index@(_ZN7cutlass13device_kernelINS_4gemm6kernel13GemmUniversalIN4cute5tupleIJiiiiEEENS1_10collective13CollectiveMmaINS1_34MainloopSm90TmaGmmaWarpSpecializedILi7ENS5_IJNS4_1CILi1EEESB_SB_EEENS1_35KernelTmaWarpSpecializedCooperativeEEENS5_IJNSA_ILi256EEESF_NSA_ILi32EEEEEENS_10bfloat16_tENS5_IJSB_llEEESI_NS5_IJlSB_lEEENS4_8TiledMMAINS4_8MMA_AtomIJNS4_4SM904GMMA28MMA_64x256x16_F32BF16BF16_SSILNSO_5MajorE1ELSQ_0ELNSO_7ScaleInE1ELSR_1EEEEEENS4_6LayoutINS5_IJNSA_ILi2EEESB_SB_EEENS5_IJSB_NSA_ILi0EEESX_EEEEENS5_IJNS4_10UnderscoreES10_S10_EEEEENS4_13SM90_TMA_LOADENS4_14ComposedLayoutINS4_7SwizzleILi3ELi4ELi3EEENS4_18smem_ptr_flag_bitsILi16EEENSU_INS5_IJNSA_ILi64EEENSA_ILi8EEEEEENS5_IJSB_S19_EEEEEEEvNS4_8identityES13_NS14_INS15_ILi2ELi4ELi3EEES18_NSU_INS5_IJS1A_SG_EEENS5_IJSG_SB_EEEEEEEvS1F_EENS_8epilogue10collective6detail29Sm90TmaWarpSpecializedAdapterINS1N_15DefaultEpilogueISI_SK_SK_NS1M_6thread17LinearCombinationISI_Li1EffLNS1R_9ScaleType4KindE0ELNS_15FloatRoundStyleE2ESI_EENS1_15EpilogueDefaultEEEEEvvEEEEvNT_6ParamsE)
	.align		4
        /*000c*/ 	.word	index@(__assertfail)
	.align		4
        /*0010*/ 	.word	0x00000000
	.align		4
        /*0014*/ 	.word	0xfffffffe
	.align		4
        /*0018*/ 	.word	0x00000000
	.align		4
        /*001c*/ 	.word	0xfffffffd
	.align		4
        /*0020*/ 	.word	0x00000000
	.align		4
        /*0024*/ 	.word	0xfffffffc


//--------------------- .nv.constant4             --------------------------
	.section	.nv.constant4,"a",@progbits
	.align	8
	.align		8
.nv.constant4:
        /*0000*/ 	.dword	__assertfail
	.align		8
        /*0008*/ 	.dword	__unnamed_1
	.align		8
        /*0010*/ 	.dword	_ZN40_INTERNAL_fe778672_4_k_cu_9ec4e064_189934cuda3std3__45__cpo5beginE
	.align		8
        /*0018*/ 	.dword	_ZN40_INTERNAL_fe778672_4_k_cu_9ec4e064_189934cuda3std3__45__cpo3endE
	.align		8
        /*0020*/ 	.dword	_ZN40_INTERNAL_fe778672_4_k_cu_9ec4e064_189934cuda3std3__45__cpo6cbeginE
	.align		8
        /*0028*/ 	.dword	_ZN40_INTERNAL_fe778672_4_k_cu_9ec4e064_189934cuda3std3__45__cpo4cendE
	.align		8
        /*0030*/ 	.dword	_ZN40_INTERNAL_fe778672_4_k_cu_9ec4e064_189934cuda3std3__442_GLOBAL__N__fe778672_4_k_cu_9ec4e064_189936ignoreE
	.align		8
        /*0038*/ 	.dword	_ZN40_INTERNAL_fe778672_4_k_cu_9ec4e064_189934cuda3std3__419piecewise_constructE
	.align		8
        /*0040*/ 	.dword	_ZN40_INTERNAL_fe778672_4_k_cu_9ec4e064_189934cuda3std3__48in_placeE
	.align		8
        /*0048*/ 	.dword	_ZN40_INTERNAL_fe778672_4_k_cu_9ec4e064_189934cuda3std6ranges3__45__cpo4swapE
	.align		8
        /*0050*/ 	.dword	_ZN40_INTERNAL_fe778672_4_k_cu_9ec4e064_189934cuda3std6ranges3__45__cpo9iter_moveE
	.align		8
        /*0058*/ 	.dword	_ZN40_INTERNAL_fe778672_4_k_cu_9ec4e064_189934cute7productE
	.align		8
        /*0060*/ 	.dword	_ZN40_INTERNAL_fe778672_4_k_cu_9ec4e064_189934cute1_E
	.align		8
        /*0068*/ 	.dword	$str$22
	.align		8
        /*0070*/ 	.dword	$str$23


//--------------------- .text._ZN7cutlass13device_kernelINS_4gemm6kernel13GemmUniversalIN4cute5tupleIJiiiiEEENS1_10collective13CollectiveMmaINS1_34MainloopSm90TmaGmmaWarpSpecializedILi7ENS5_IJNS4_1CILi1EEESB_SB_EEENS1_35KernelTmaWarpSpecializedCooperativeEEENS5_IJNSA_ILi256EEESF_NSA_ILi32EEEEEENS_10bfloat16_tENS5_IJSB_llEEESI_NS5_IJlSB_lEEENS4_8TiledMMAINS4_8MMA_AtomIJNS4_4SM904GMMA28MMA_64x256x16_F32BF16BF16_SSILNSO_5MajorE1ELSQ_0ELNSO_7ScaleInE1ELSR_1EEEEEENS4_6LayoutINS5_IJNSA_ILi2EEESB_SB_EEENS5_IJSB_NSA_ILi0EEESX_EEEEENS5_IJNS4_10UnderscoreES10_S10_EEEEENS4_13SM90_TMA_LOADENS4_14ComposedLayoutINS4_7SwizzleILi3ELi4ELi3EEENS4_18smem_ptr_flag_bitsILi16EEENSU_INS5_IJNSA_ILi64EEENSA_ILi8EEEEEENS5_IJSB_S19_EEEEEEEvNS4_8identityES13_NS14_INS15_ILi2ELi4ELi3EEES18_NSU_INS5_IJS1A_SG_EEENS5_IJSG_SB_EEEEEEEvS1F_EENS_8epilogue10collective6detail29Sm90TmaWarpSpecializedAdapterINS1N_15DefaultEpilogueISI_SK_SK_NS1M_6thread17LinearCombinationISI_Li1EffLNS1R_9ScaleType4KindE0ELNS_15FloatRoundStyleE2ESI_EENS1_15EpilogueDefaultEEEEEvvEEEEvNT_6ParamsE --------------------------
	.section	.text._ZN7cutlass13device_kernelINS_4gemm6kernel13GemmUniversalIN4cute5tupleIJiiiiEEENS1_10collective13CollectiveMmaINS1_34MainloopSm90TmaGmmaWarpSpecializedILi7ENS5_IJNS4_1CILi1EEESB_SB_EEENS1_35KernelTmaWarpSpecializedCooperativeEEENS5_IJNSA_ILi256EEESF_NSA_ILi32EEEEEENS_10bfloat16_tENS5_IJSB_llEEESI_NS5_IJlSB_lEEENS4_8TiledMMAINS4_8MMA_AtomIJNS4_4SM904GMMA28MMA_64x256x16_F32BF16BF16_SSILNSO_5MajorE1ELSQ_0ELNSO_7ScaleInE1ELSR_1EEEEEENS4_6LayoutINS5_IJNSA_ILi2EEESB_SB_EEENS5_IJSB_NSA_ILi0EEESX_EEEEENS5_IJNS4_10UnderscoreES10_S10_EEEEENS4_13SM90_TMA_LOADENS4_14ComposedLayoutINS4_7SwizzleILi3ELi4ELi3EEENS4_18smem_ptr_flag_bitsILi16EEENSU_INS5_IJNSA_ILi64EEENSA_ILi8EEEEEENS5_IJSB_S19_EEEEEEEvNS4_8identityES13_NS14_INS15_ILi2ELi4ELi3EEES18_NSU_INS5_IJS1A_SG_EEENS5_IJSG_SB_EEEEEEEvS1F_EENS_8epilogue10collective6detail29Sm90TmaWarpSpecializedAdapterINS1N_15DefaultEpilogueISI_SK_SK_NS1M_6thread17LinearCombinationISI_Li1EffLNS1R_9ScaleType4KindE0ELNS_15FloatRoundStyleE2ESI_EENS1_15EpilogueDefaultEEEEEvvEEEEvNT_6ParamsE,"ax",@progbits
	.align	128
.text._ZN7cutlass13device_kernelINS_4gemm6kernel13GemmUniversalIN4cute5tupleIJiiiiEEENS1_10collective13CollectiveMmaINS1_34MainloopSm90TmaGmmaWarpSpecializedILi7ENS5_IJNS4_1CILi1EEESB_SB_EEENS1_35KernelTmaWarpSpecializedCooperativeEEENS5_IJNSA_ILi256EEESF_NSA_ILi32EEEEEENS_10bfloat16_tENS5_IJSB_llEEESI_NS5_IJlSB_lEEENS4_8TiledMMAINS4_8MMA_AtomIJNS4_4SM904GMMA28MMA_64x256x16_F32BF16BF16_SSILNSO_5MajorE1ELSQ_0ELNSO_7ScaleInE1ELSR_1EEEEEENS4_6LayoutINS5_IJNSA_ILi2EEESB_SB_EEENS5_IJSB_NSA_ILi0EEESX_EEEEENS5_IJNS4_10UnderscoreES10_S10_EEEEENS4_13SM90_TMA_LOADENS4_14ComposedLayoutINS4_7SwizzleILi3ELi4ELi3EEENS4_18smem_ptr_flag_bitsILi16EEENSU_INS5_IJNSA_ILi64EEENSA_ILi8EEEEEENS5_IJSB_S19_EEEEEEEvNS4_8identityES13_NS14_INS15_ILi2ELi4ELi3EEES18_NSU_INS5_IJS1A_SG_EEENS5_IJSG_SB_EEEEEEEvS1F_EENS_8epilogue10collective6detail29Sm90TmaWarpSpecializedAdapterINS1N_15DefaultEpilogueISI_SK_SK_NS1M_6thread17LinearCombinationISI_Li1EffLNS1R_9ScaleType4KindE0ELNS_15FloatRoundStyleE2ESI_EENS1_15EpilogueDefaultEEEEEvvEEEEvNT_6ParamsE:
        .type           _ZN7cutlass13device_kernelINS_4gemm6kernel13GemmUniversalIN4cute5tupleIJiiiiEEENS1_10collective13CollectiveMmaINS1_34MainloopSm90TmaGmmaWarpSpecializedILi7ENS5_IJNS4_1CILi1EEESB_SB_EEENS1_35KernelTmaWarpSpecializedCooperativeEEENS5_IJNSA_ILi256EEESF_NSA_ILi32EEEEEENS_10bfloat16_tENS5_IJSB_llEEESI_NS5_IJlSB_lEEENS4_8TiledMMAINS4_8MMA_AtomIJNS4_4SM904GMMA28MMA_64x256x16_F32BF16BF16_SSILNSO_5MajorE1ELSQ_0ELNSO_7ScaleInE1ELSR_1EEEEEENS4_6LayoutINS5_IJNSA_ILi2EEESB_SB_EEENS5_IJSB_NSA_ILi0EEESX_EEEEENS5_IJNS4_10UnderscoreES10_S10_EEEEENS4_13SM90_TMA_LOADENS4_14ComposedLayoutINS4_7SwizzleILi3ELi4ELi3EEENS4_18smem_ptr_flag_bitsILi16EEENSU_INS5_IJNSA_ILi64EEENSA_ILi8EEEEEENS5_IJSB_S19_EEEEEEEvNS4_8identityES13_NS14_INS15_ILi2ELi4ELi3EEES18_NSU_INS5_IJS1A_SG_EEENS5_IJSG_SB_EEEEEEEvS1F_EENS_8epilogue10collective6detail29Sm90TmaWarpSpecializedAdapterINS1N_15DefaultEpilogueISI_SK_SK_NS1M_6thread17LinearCombinationISI_Li1EffLNS1R_9ScaleType4KindE0ELNS_15FloatRoundStyleE2ESI_EENS1_15EpilogueDefaultEEEEEvvEEEEvNT_6ParamsE,@function
        .size           _ZN7cutlass13device_kernelINS_4gemm6kernel13GemmUniversalIN4cute5tupleIJiiiiEEENS1_10collective13CollectiveMmaINS1_34MainloopSm90TmaGmmaWarpSpecializedILi7ENS5_IJNS4_1CILi1EEESB_SB_EEENS1_35KernelTmaWarpSpecializedCooperativeEEENS5_IJNSA_ILi256EEESF_NSA_ILi32EEEEEENS_10bfloat16_tENS5_IJSB_llEEESI_NS5_IJlSB_lEEENS4_8TiledMMAINS4_8MMA_AtomIJNS4_4SM904GMMA28MMA_64x256x16_F32BF16BF16_SSILNSO_5MajorE1ELSQ_0ELNSO_7ScaleInE1ELSR_1EEEEEENS4_6LayoutINS5_IJNSA_ILi2EEESB_SB_EEENS5_IJSB_NSA_ILi0EEESX_EEEEENS5_IJNS4_10UnderscoreES10_S10_EEEEENS4_13SM90_TMA_LOADENS4_14ComposedLayoutINS4_7SwizzleILi3ELi4ELi3EEENS4_18smem_ptr_flag_bitsILi16EEENSU_INS5_IJNSA_ILi64EEENSA_ILi8EEEEEENS5_IJSB_S19_EEEEEEEvNS4_8identityES13_NS14_INS15_ILi2ELi4ELi3EEES18_NSU_INS5_IJS1A_SG_EEENS5_IJSG_SB_EEEEEEEvS1F_EENS_8epilogue10collective6detail29Sm90TmaWarpSpecializedAdapterINS1N_15DefaultEpilogueISI_SK_SK_NS1M_6thread17LinearCombinationISI_Li1EffLNS1R_9ScaleType4KindE0ELNS_15FloatRoundStyleE2ESI_EENS1_15EpilogueDefaultEEEEEvvEEEEvNT_6ParamsE,(.L_x_582 - _ZN7cutlass13device_kernelINS_4gemm6kernel13GemmUniversalIN4cute5tupleIJiiiiEEENS1_10collective13CollectiveMmaINS1_34MainloopSm90TmaGmmaWarpSpecializedILi7ENS5_IJNS4_1CILi1EEESB_SB_EEENS1_35KernelTmaWarpSpecializedCooperativeEEENS5_IJNSA_ILi256EEESF_NSA_ILi32EEEEEENS_10bfloat16_tENS5_IJSB_llEEESI_NS5_IJlSB_lEEENS4_8TiledMMAINS4_8MMA_AtomIJNS4_4SM904GMMA28MMA_64x256x16_F32BF16BF16_SSILNSO_5MajorE1ELSQ_0ELNSO_7ScaleInE1ELSR_1EEEEEENS4_6LayoutINS5_IJNSA_ILi2EEESB_SB_EEENS5_IJSB_NSA_ILi0EEESX_EEEEENS5_IJNS4_10UnderscoreES10_S10_EEEEENS4_13SM90_TMA_LOADENS4_14ComposedLayoutINS4_7SwizzleILi3ELi4ELi3EEENS4_18smem_ptr_flag_bitsILi16EEENSU_INS5_IJNSA_ILi64EEENSA_ILi8EEEEEENS5_IJSB_S19_EEEEEEEvNS4_8identityES13_NS14_INS15_ILi2ELi4ELi3EEES18_NSU_INS5_IJS1A_SG_EEENS5_IJSG_SB_EEEEEEEvS1F_EENS_8epilogue10collective6detail29Sm90TmaWarpSpecializedAdapterINS1N_15DefaultEpilogueISI_SK_SK_NS1M_6thread17LinearCombinationISI_Li1EffLNS1R_9ScaleType4KindE0ELNS_15FloatRoundStyleE2ESI_EENS1_15EpilogueDefaultEEEEEvvEEEEvNT_6ParamsE)
        .other          _ZN7cutlass13device_kernelINS_4gemm6kernel13GemmUniversalIN4cute5tupleIJiiiiEEENS1_10collective13CollectiveMmaINS1_34MainloopSm90TmaGmmaWarpSpecializedILi7ENS5_IJNS4_1CILi1EEESB_SB_EEENS1_35KernelTmaWarpSpecializedCooperativeEEENS5_IJNSA_ILi256EEESF_NSA_ILi32EEEEEENS_10bfloat16_tENS5_IJSB_llEEESI_NS5_IJlSB_lEEENS4_8TiledMMAINS4_8MMA_AtomIJNS4_4SM904GMMA28MMA_64x256x16_F32BF16BF16_SSILNSO_5MajorE1ELSQ_0ELNSO_7ScaleInE1ELSR_1EEEEEENS4_6LayoutINS5_IJNSA_ILi2EEESB_SB_EEENS5_IJSB_NSA_ILi0EEESX_EEEEENS5_IJNS4_10UnderscoreES10_S10_EEEEENS4_13SM90_TMA_LOADENS4_14ComposedLayoutINS4_7SwizzleILi3ELi4ELi3EEENS4_18smem_ptr_flag_bitsILi16EEENSU_INS5_IJNSA_ILi64EEENSA_ILi8EEEEEENS5_IJSB_S19_EEEEEEEvNS4_8identityES13_NS14_INS15_ILi2ELi4ELi3EEES18_NSU_INS5_IJS1A_SG_EEENS5_IJSG_SB_EEEEEEEvS1F_EENS_8epilogue10collective6detail29Sm90TmaWarpSpecializedAdapterINS1N_15DefaultEpilogueISI_SK_SK_NS1M_6thread17LinearCombinationISI_Li1EffLNS1R_9ScaleType4KindE0ELNS_15FloatRoundStyleE2ESI_EENS1_15EpilogueDefaultEEEEEvvEEEEvNT_6ParamsE,@"STO_CUDA_ENTRY STV_DEFAULT"
_ZN7cutlass13device_kernelINS_4gemm6kernel13GemmUniversalIN4cute5tupleIJiiiiEEENS1_10collective13CollectiveMmaINS1_34MainloopSm90TmaGmmaWarpSpecializedILi7ENS5_IJNS4_1CILi1EEESB_SB_EEENS1_35KernelTmaWarpSpecializedCooperativeEEENS5_IJNSA_ILi256EEESF_NSA_ILi32EEEEEENS_10bfloat16_tENS5_IJSB_llEEESI_NS5_IJlSB_lEEENS4_8TiledMMAINS4_8MMA_AtomIJNS4_4SM904GMMA28MMA_64x256x16_F32BF16BF16_SSILNSO_5MajorE1ELSQ_0ELNSO_7ScaleInE1ELSR_1EEEEEENS4_6LayoutINS5_IJNSA_ILi2EEESB_SB_EEENS5_IJSB_NSA_ILi0EEESX_EEEEENS5_IJNS4_10UnderscoreES10_S10_EEEEENS4_13SM90_TMA_LOADENS4_14ComposedLayoutINS4_7SwizzleILi3ELi4ELi3EEENS4_18smem_ptr_flag_bitsILi16EEENSU_INS5_IJNSA_ILi64EEENSA_ILi8EEEEEENS5_IJSB_S19_EEEEEEEvNS4_8identityES13_NS14_INS15_ILi2ELi4ELi3EEES18_NSU_INS5_IJS1A_SG_EEENS5_IJSG_SB_EEEEEEEvS1F_EENS_8epilogue10collective6detail29Sm90TmaWarpSpecializedAdapterINS1N_15DefaultEpilogueISI_SK_SK_NS1M_6thread17LinearCombinationISI_Li1EffLNS1R_9ScaleType4KindE0ELNS_15FloatRoundStyleE2ESI_EENS1_15EpilogueDefaultEEEEEvvEEEEvNT_6ParamsE:
[----:B------:R-:W0:Y:S02]  /*0000*/  LDC R1, c[0x0][0x28] ;  /* 0x00000a00ff017b82 */ /* 0x000e240000000800 */
[----:B0-----:R-:W-:Y:S01]  /*0010*/  VIADD R1, R1, 0xfffffb40 ;  /* 0xfffffb4001017836 */ /* 0x001fe20000000000 */
[----:B------:R-:W0:Y:S01]  /*0020*/  S2R R2, SR_TID.X ;  /* 0x0000000000027919 */ /* 0x000e220000002100 */
[----:B------:R-:W-:Y:S01]  /*0030*/  ELECT P0, URZ, PT ;  /* 0x00000000003f782f */ /* 0x000fe20003800000 */
[----:B------:R-:W-:Y:S01]  /*0040*/  BSSY B0, `(.L_x_0) ;  /* 0x0000015000007945 */ /* 0x000fe20003800000 */
[--C-:B0-----:R-:W-:Y:S02]  /*0050*/  SHF.R.U32.HI R0, RZ, 0x5, R2.reuse ;  /* 0x00000005ff007819 */ /* 0x101fe40000011602 */
[----:B------:R-:W-:-:S03]  /*0060*/  SHF.R.U32.HI R160, RZ, 0x7, R2 ;  /* 0x00000007ffa07819 */ /* 0x000fc60000011602 */
[----:B------:R-:W0:Y:S04]  /*0070*/  SHFL.IDX PT, R3, R0, RZ, 0x1f ;  /* 0x00001fff00037589 */ /* 0x000e2800000e0000 */
[----:B------:R-:W1:Y:S01]  /*0080*/  SHFL.IDX PT, R2, R160, RZ, 0x1f ;  /* 0x00001fffa0027589 */ /* 0x000e6200000e0000 */
[----:B0-----:R-:W-:Y:S02]  /*0090*/  R2UR UR10, R3 ;  /* 0x00000000030a72ca */ /* 0x001fe400000e0000 */
[----:B-1----:R-:W-:-:S11]  /*00a0*/  R2UR UR5, R2 ;  /* 0x00000000020572ca */ /* 0x002fd600000e0000 */
[----:B------:R-:W-:Y:S02]  /*00b0*/  USHF.R.S32.HI UR4, URZ, 0x1f, UR10 ;  /* 0x0000001f3f047899 */ /* 0x000fe4000801140a */
[----:B------:R-:W-:Y:S02]  /*00c0*/  ISETP.NE.OR P0, PT, RZ, UR10, !P0 ;  /* 0x0000000aff007c0c */ /* 0x000fe4000c705670 */
[----:B------:R-:W-:-:S04]  /*00d0*/  ULEA.HI UR4, UR4, UR10, URZ, 0x2 ;  /* 0x0000000a04047291 */ /* 0x000fc8000f8f103f */
[----:B------:R-:W-:-:S04]  /*00e0*/  ULOP3.LUT UR4, UR4, 0xfffffffc, URZ, 0xc0, !UPT ;  /* 0xfffffffc04047892 */ /* 0x000fc8000f8ec03f */
[----:B------:R-:W-:-:S03]  /*00f0*/  UIADD3 UR10, UR10, -UR4, URZ ;  /* 0x800000040a0a7290 */ /* 0x000fc6000fffe03f */
[----:B------:R-:W-:Y:S09]  /*0100*/  @P0 BRA `(.L_x_1) ;  /* 0x0000000000200947 */ /* 0x000ff20003800000 */
[----:B------:R-:W-:Y:S02]  /*0110*/  ULDC.64 UR6, c[0x0][0x198] ;  /* 0x0000660000067ab9 */ /* 0x000fe40000000a00 */
[----:B------:R-:W-:Y:S02]  /*0120*/  UIADD3 UR8, UP0, UR6, 0xf0, URZ ;  /* 0x000000f006087890 */ /* 0x000fe4000ff1e03f */
[----:B------:R-:W-:Y:S02]  /*0130*/  UIADD3 UR6, UP1, UR6, 0x1f0, URZ ;  /* 0x000001f006067890 */ /* 0x000fe4000ff3e03f */
[----:B------:R-:W-:Y:S02]  /*0140*/  UIADD3.X UR9, URZ, UR7, URZ, UP0, !UPT ;  /* 0x000000073f097290 */ /* 0x000fe400087fe43f */
[----:B------:R-:W-:-:S07]  /*0150*/  UIADD3.X UR7, URZ, UR7, URZ, UP1, !UPT ;  /* 0x000000073f077290 */ /* 0x000fce0008ffe43f */
[----:B------:R0:W-:Y:S02]  /*0160*/  UTMACCTL.PF [UR8] ;  /* 0x00000000080079b9 */ /* 0x0001e40008040000 */
[----:B------:R0:W-:Y:S02]  /*0170*/  UTMACCTL.PF [UR6] ;  /* 0x00000000060079b9 */ /* 0x0001e40008040000 */
[----:B0-----:R-:W-:Y:S01]  /*0180*/  NOP ;  /* 0x0000000000007918 */ /* 0x001fe20000000000 */
.L_x_1:
[----:B------:R-:W-:Y:S05]  /*0190*/  BSYNC B0 ;  /* 0x0000000000007941 */ /* 0x000fea0003800000 */
.L_x_0:
[----:B------:R-:W0:Y:S01]  /*01a0*/  SHFL.IDX PT, R2, R0, RZ, 0x1f ;  /* 0x00001fff00027589 */ /* 0x000e2200000e0000 */
[----:B------:R-:W-:Y:S01]  /*01b0*/  UISETP.NE.AND UP0, UPT, UR10, 0x3, UPT ;  /* 0x000000030a00788c */ /* 0x000fe2000bf05270 */
[----:B------:R-:W-:Y:S01]  /*01c0*/  ISETP.NE.AND P1, PT, RZ, UR5, PT ;  /* 0x00000005ff007c0c */ /* 0x000fe2000bf25270 */
[----:B------:R-:W-:Y:S02]  /*01d0*/  UIADD3 UR18, UR5, -0x1, URZ ;  /* 0xffffffff05127890 */ /* 0x000fe4000fffe03f */
[----:B------:R-:W-:Y:S02]  /*01e0*/  UISETP.EQ.OR UP0, UPT, UR10, URZ, !UP0 ;  /* 0x0000003f0a00728c */ /* 0x000fe4000c702670 */
[----:B------:R-:W-:Y:S02]  /*01f0*/  UISETP.GE.U32.AND UP1, UPT, UR18, 0x2, UPT ;  /* 0x000000021200788c */ /* 0x000fe4000bf26070 */
[----:B------:R-:W-:-:S04]  /*0200*/  UISETP.EQ.AND UP0, UPT, UR5, URZ, UP0 ;  /* 0x0000003f0500728c */ /* 0x000fc80008702270 */
[----:B------:R-:W-:-:S04]  /*0210*/  USEL UR37, URZ, 0x1, !UP0 ;  /* 0x000000013f257887 */ /* 0x000fc8000c000000 */
[----:B------:R-:W-:Y:S01]  /*0220*/  USEL UR37, UR37, 0x2, UP1 ;  /* 0x0000000225257887 */ /* 0x000fe20008800000 */
[----:B0-----:R-:W-:-:S13]  /*0230*/  ISETP.NE.AND P0, PT, R2, RZ, PT ;  /* 0x000000ff0200720c */ /* 0x001fda0003f05270 */
[----:B------:R-:W-:Y:S05]  /*0240*/  @P0 BRA `(.L_x_2) ;  /* 0x0000000000700947 */ /* 0x000fea0003800000 */
[----:B------:R-:W0:Y:S01]  /*0250*/  S2UR UR8, SR_CgaCtaId ;  /* 0x00000000000879c3 */ /* 0x000e220000008800 */
[----:B------:R-:W-:Y:S01]  /*0260*/  UMOV UR4, 0x400 ;  /* 0x0000040000047882 */ /* 0x000fe20000000000 */
[----:B------:R-:W-:Y:S01]  /*0270*/  UMOV UR5, 0x1 ;  /* 0x0000000100057882 */ /* 0x000fe20000000000 */
[----:B------:R-:W-:Y:S01]  /*0280*/  UMOV UR6, 0x100 ;  /* 0x0000010000067882 */ /* 0x000fe20000000000 */
[----:B------:R-:W-:Y:S01]  /*0290*/  ELECT P0, URZ, PT ;  /* 0x00000000003f782f */ /* 0x000fe20003800000 */
[----:B------:R-:W-:-:S04]  /*02a0*/  UIADD3 UR6, -UR6, 0x100000, URZ ;  /* 0x0010000006067890 */ /* 0x000fc8000fffe13f */
[----:B------:R-:W-:Y:S02]  /*02b0*/  USHF.L.U32 UR7, UR6, 0xb, URZ ;  /* 0x0000000b06077899 */ /* 0x000fe4000800063f */
[----:B------:R-:W-:Y:S02]  /*02c0*/  USHF.L.U32 UR6, UR6, 0x1, URZ ;  /* 0x0000000106067899 */ /* 0x000fe4000800063f */
[----:B0-----:R-:W-:Y:S02]  /*02d0*/  ULEA UR8, UR8, UR4, 0x18 ;  /* 0x0000000408087291 */ /* 0x001fe4000f8ec03f */
[----:B------:R-:W-:-:S04]  /*02e0*/  UIADD3 UR4, -UR5, 0x100000, URZ ;  /* 0x0010000005047890 */ /* 0x000fc8000fffe13f */
[----:B------:R-:W-:Y:S02]  /*02f0*/  USHF.L.U32 UR5, UR4, 0xb, URZ ;  /* 0x0000000b04057899 */ /* 0x000fe4000800063f */
[----:B------:R-:W-:Y:S01]  /*0300*/  USHF.L.U32 UR4, UR4, 0x1, URZ ;  /* 0x0000000104047899 */ /* 0x000fe2000800063f */
[----:B------:R-:W0:Y:S11]  /*0310*/  FENCE.VIEW.ASYNC.S ;  /* 0x00000000000073c6 */ /* 0x000e360000000000 */
[----:B0-----:R0:W1:Y:S01]  /*0320*/  SYNCS.EXCH.64 URZ, [UR8], UR4 ;  /* 0x00000004083f75b2 */ /* 0x0010620008000100 */
[----:B------:R0:W2:Y:S01]  /*0330*/  SYNCS.EXCH.64 URZ, [UR8+0x38], UR6 ;  /* 0x00003806083f75b2 */ /* 0x0000a20008000100 */
[----:B------:R0:W3:Y:S01]  /*0340*/  SYNCS.EXCH.64 URZ, [UR8+0x8], UR4 ;  /* 0x00000804083f75b2 */ /* 0x0000e20008000100 */
[----:B------:R0:W4:Y:S01]  /*0350*/  SYNCS.EXCH.64 URZ, [UR8+0x40], UR6 ;  /* 0x00004006083f75b2 */ /* 0x0001220008000100 */
[----:B------:R0:W0:Y:S01]  /*0360*/  SYNCS.EXCH.64 URZ, [UR8+0x10], UR4 ;  /* 0x00001004083f75b2 */ /* 0x0000220008000100 */
        /* <DEDUP_REMOVED lines=9> */
[----:B------:R-:W-:Y:S01]  /*0400*/  NOP ;  /* 0x0000000000007918 */ /* 0x000fe20000000000 */
.L_x_2:
[----:B------:R-:W5:Y:S01]  /*0410*/  SHFL.IDX PT, R0, R0, RZ, 0x1f ;  /* 0x00001fff00007589 */ /* 0x000f6200000e0000 */
[----:B------:R-:W-:Y:S01]  /*0420*/  ELECT P0, URZ, PT ;  /* 0x00000000003f782f */ /* 0x000fe20003800000 */
[----:B------:R-:W1:Y:S01]  /*0430*/  S2UR UR17, SR_CTAID.Y ;  /* 0x00000000001179c3 */ /* 0x000e620000002600 */
[----:B0-----:R-:W-:Y:S01]  /*0440*/  ULDC UR5, c[0x0][0x65c] ;  /* 0x0001970000057ab9 */ /* 0x001fe20000000800 */
[----:B------:R-:W-:Y:S01]  /*0450*/  UMOV UR12, 0x20 ;  /* 0x00000020000c7882 */ /* 0x000fe20000000000 */
[----:B------:R-:W-:Y:S01]  /*0460*/  UISETP.NE.AND UP2, UPT, UR5, 0x1, UPT ;  /* 0x000000010500788c */ /* 0x000fe2000bf45270 */
[----:B------:R-:W-:Y:S01]  /*0470*/  NOP ;  /* 0x0000000000007918 */ /* 0x000fe20000000000 */
[----:B------:R-:W-:Y:S02]  /*0480*/  NOP ;  /* 0x0000000000007918 */ /* 0x000fe40000000000 */
[----:B------:R-:W-:Y:S01]  /*0490*/  UP2UR UR38, UPR, URZ, 0x4 ;  /* 0x000000043f267883 */ /* 0x000fe20008000000 */
[----:B------:R-:W0:Y:S01]  /*04a0*/  S2UR UR4, SR_CTAID.X ;  /* 0x00000000000479c3 */ /* 0x000e220000002500 */
[----:B------:R-:W-:-:S02]  /*04b0*/  PLOP3.LUT P2, PT, PT, PT, UP2, 0x80, 0x0 ;  /* 0x000000000000781c */ /* 0x000fc40003f4f028 */
[----:B------:R-:W-:Y:S02]  /*04c0*/  PLOP3.LUT P4, PT, PT, PT, UP2, 0x80, 0x0 ;  /* 0x000000000000781c */ /* 0x000fe40003f8f028 */
[----:B------:R-:W-:Y:S01]  /*04d0*/  PLOP3.LUT P3, PT, PT, PT, UP2, 0x80, 0x0 ;  /* 0x000000000000781c */ /* 0x000fe20003f6f028 */
[----:B------:R-:W-:Y:S01]  /*04e0*/  @UP2 ULDC UR14, c[0x0][0x10] ;  /* 0x00000400000e2ab9 */ /* 0x000fe20000000800 */
[----:B------:R-:W-:Y:S01]  /*04f0*/  @UP2 UMOV UR9, URZ ;  /* 0x0000003f00092c82 */ /* 0x000fe20008000000 */
[----:B------:R-:W-:Y:S01]  /*0500*/  @!UP2 ULDC UR11, c[0x0][0xc] ;  /* 0x00000300000baab9 */ /* 0x000fe20000000800 */
[----:B-----5:R-:W-:Y:S01]  /*0510*/  ISETP.NE.OR P0, PT, R0, RZ, !P0 ;  /* 0x000000ff0000720c */ /* 0x020fe20004705670 */
[----:B-1----:R-:W-:Y:S02]  /*0520*/  @UP2 UMOV UR7, UR17 ;  /* 0x0000001100072c82 */ /* 0x002fe40008000000 */
[----:B------:R-:W-:Y:S01]  /*0530*/  @UP2 UMOV UR8, UR7 ;  /* 0x0000000700082c82 */ /* 0x000fe20008000000 */
[----:B------:R-:W-:Y:S01]  /*0540*/  @!UP2 UMOV UR7, UR17 ;  /* 0x000000110007ac82 */ /* 0x000fe20008000000 */
[----:B0-----:R-:W-:-:S08]  /*0550*/  @UP2 UIMAD.WIDE.U32 UR14, UR4, UR14, UR8 ;  /* 0x0000000e040e22a5 */ /* 0x001fd0000f8e0008 */
[----:B------:R-:W-:Y:S01]  /*0560*/  VOTEU.ALL UP0, P0 ;  /* 0x00000000003f7886 */ /* 0x000fe20000000000 */
[----:B------:R-:W-:Y:S01]  /*0570*/  VOTEU.ALL UP1, P0 ;  /* 0x00000000003f7886 */ /* 0x000fe20000020000 */
[----:B------:R-:W-:-:S03]  /*0580*/  IMAD.U32 R2, RZ, RZ, UR14 ;  /* 0x0000000eff027e24 */ /* 0x000fc6000f8e00ff */
[----:B------:R-:W0:Y:S01]  /*0590*/  @!UP0 S2UR UR6, SR_CgaCtaId ;  /* 0x00000000000689c3 */ /* 0x000e220000008800 */
[----:B------:R-:W-:Y:S01]  /*05a0*/  @!UP0 UMOV UR5, 0x400 ;  /* 0x0000040000058882 */ /* 0x000fe20000000000 */
[----:B------:R-:W-:-:S04]  /*05b0*/  @!UP0 UIADD3 UR12, -UR12, 0x100000, URZ ;  /* 0x001000000c0c8890 */ /* 0x000fc8000fffe13f */
[----:B------:R-:W-:Y:S02]  /*05c0*/  @!UP0 USHF.L.U32 UR13, UR12, 0xb, URZ ;  /* 0x0000000b0c0d8899 */ /* 0x000fe4000800063f */
[----:B------:R-:W-:Y:S01]  /*05d0*/  @!UP0 USHF.L.U32 UR12, UR12, 0x1, URZ ;  /* 0x000000010c0c8899 */ /* 0x000fe2000800063f */
[----:B------:R-:W-:Y:S01]  /*05e0*/  IMAD.U32 R3, RZ, RZ, UR15 ;  /* 0x0000000fff037e24 */ /* 0x000fe2000f8e00ff */
[----:B0-----:R-:W-:Y:S01]  /*05f0*/  @!UP0 ULEA UR16, UR6, UR5, 0x18 ;  /* 0x0000000506108291 */ /* 0x001fe2000f8ec03f */
[----:B------:R-:W-:Y:S01]  /*0600*/  VOTEU.ALL UP0, P0 ;  /* 0x00000000003f7886 */ /* 0x000fe20000000000 */
[----:B------:R-:W-:Y:S01]  /*0610*/  PLOP3.LUT P0, PT, PT, PT, UP2, 0x80, 0x0 ;  /* 0x000000000000781c */ /* 0x000fe20003f0f028 */
[----:B------:R-:W-:Y:S01]  /*0620*/  UMOV UR5, URZ ;  /* 0x0000003f00057c82 */ /* 0x000fe20008000000 */
[----:B------:R-:W-:Y:S01]  /*0630*/  @UP2 UMOV UR6, URZ ;  /* 0x0000003f00062c82 */ /* 0x000fe20008000000 */
[----:B------:R-:W-:Y:S02]  /*0640*/  @!UP2 UIMAD.WIDE.U32 UR8, UR11, UR7, UR4 ;  /* 0x000000070b08a2a5 */ /* 0x000fe4000f8e0004 */
[----:B------:R-:W-:-:S04]  /*0650*/  @UP2 UIADD3 UR6, UR15, UR6, URZ ;  /* 0x000000060f062290 */ /* 0x000fc8000fffe03f */
[----:B------:R-:W-:Y:S01]  /*0660*/  MOV R5, UR9 ;  /* 0x0000000900057c02 */ /* 0x000fe20008000f00 */
[----:B------:R-:W0:Y:S02]  /*0670*/  FENCE.VIEW.ASYNC.S ;  /* 0x00000000000073c6 */ /* 0x000e240000000000 */
[----:B0-----:R0:W2:Y:S01]  /*0680*/  @!UP0 SYNCS.EXCH.64 URZ, [UR16+0x80], UR12 ;  /* 0x0000800c103f85b2 */ /* 0x0010a20008000100 */
[----:B------:R-:W-:Y:S02]  /*0690*/  @P2 IMAD.U32 R6, RZ, RZ, UR6 ;  /* 0x00000006ff062e24 */ /* 0x000fe4000f8e00ff */
[----:B------:R-:W-:Y:S02]  /*06a0*/  @P0 IMAD.MOV.U32 R7, RZ, RZ, R2 ;  /* 0x000000ffff070224 */ /* 0x000fe400078e0002 */
[----:B------:R-:W-:Y:S02]  /*06b0*/  IMAD.U32 R2, RZ, RZ, UR8 ;  /* 0x00000008ff027e24 */ /* 0x000fe4000f8e00ff */
[----:B------:R-:W-:-:S02]  /*06c0*/  @!P4 IMAD.MOV.U32 R6, RZ, RZ, R5 ;  /* 0x000000ffff06c224 */ /* 0x000fc400078e0005 */
[----:B------:R-:W-:Y:S02]  /*06d0*/  @!P3 IMAD.MOV.U32 R7, RZ, RZ, R2 ;  /* 0x000000ffff07b224 */ /* 0x000fe400078e0002 */
[----:B------:R-:W-:Y:S01]  /*06e0*/  IMAD.U32 R3, RZ, RZ, UR9 ;  /* 0x00000009ff037e24 */ /* 0x000fe2000f8e00ff */
[----:B------:R0:W-:Y:S01]  /*06f0*/  STL [R1+0x200], R6 ;  /* 0x0002000601007387 */ /* 0x0001e20000100800 */
[----:B------:R-:W-:-:S03]  /*0700*/  IMAD.U32 R4, RZ, RZ, UR8 ;  /* 0x00000008ff047e24 */ /* 0x000fc6000f8e00ff */
[----:B------:R0:W-:Y:S01]  /*0710*/  STL [R1+0x204], R7 ;  /* 0x0002040701007387 */ /* 0x0001e20000100800 */
[----:B------:R0:W2:Y:S01]  /*0720*/  @!UP1 SYNCS.EXCH.64 URZ, [UR16+0x88], UR12 ;  /* 0x0000880c103f95b2 */ /* 0x0000a20008000100 */
[----:B------:R-:W-:Y:S01]  /*0730*/  NOP ;  /* 0x0000000000007918 */ /* 0x000fe20000000000 */
[----:B--234-:R-:W-:Y:S06]  /*0740*/  BAR.SYNC.DEFER_BLOCKING 0x0 ;  /* 0x0000000000007b1d */ /* 0x01cfec0000010000 */
[----:B------:R-:W-:Y:S05]  /*0750*/  @!P1 BRA `(.L_x_3) ;  /* 0x0000015400e09947 */ /* 0x000fea0003800000 */
[----:B------:R-:W-:-:S06]  /*0760*/  UISETP.GT.U32.AND UP0, UPT, UR18, 0x1, UPT ;  /* 0x000000011200788c */ /* 0x000fcc000bf04070 */
[----:B------:R-:W-:-:S13]  /*0770*/  PLOP3.LUT P0, PT, PT, PT, UP0, 0x80, 0x0 ;  /* 0x000000000000781c */ /* 0x000fda0003f0f008 */
[----:B0-----:R-:W-:Y:S05]  /*0780*/  @P0 EXIT ;  /* 0x000000000000094d */ /* 0x001fea0003800000 */
[----:B------:R-:W-:Y:S01]  /*0790*/  ULDC.64 UR8, c[0x0][0x650] ;  /* 0x0001940000087ab9 */ /* 0x000fe20000000a00 */
[----:B------:R-:W-:Y:S01]  /*07a0*/  UMOV UR42, 0xffffffff ;  /* 0xffffffff002a7882 */ /* 0x000fe20000000000 */
[----:B------:R-:W-:Y:S01]  /*07b0*/  ISETP.GE.U32.AND P0, PT, R7, UR8, PT ;  /* 0x0000000807007c0c */ /* 0x000fe2000bf06070 */
[----:B------:R-:W-:Y:S01]  /*07c0*/  UMOV UR43, 0xffffffff ;  /* 0xffffffff002b7882 */ /* 0x000fe20000000000 */
[----:B------:R-:W-:Y:S01]  /*07d0*/  UMOV UR44, 0xffffffff ;  /* 0xffffffff002c7882 */ /* 0x000fe20000000000 */
[----:B------:R-:W-:Y:S02]  /*07e0*/  PRMT R0, RZ, 0x7610, R0 ;  /* 0x00007610ff007816 */ /* 0x000fe40000000000 */
[----:B------:R-:W-:-:S13]  /*07f0*/  ISETP.GE.U32.AND.EX P0, PT, R6, UR9, PT, P0 ;  /* 0x0000000906007c0c */ /* 0x000fda000bf06100 */
[----:B------:R-:W-:Y:S05]  /*0800*/  @P0 BRA `(.L_x_4) ;  /* 0x0000000400800947 */ /* 0x000fea0003800000 */
[----:B------:R-:W-:Y:S01]  /*0810*/  I2FP.F32.U32 R0, UR4 ;  /* 0x0000000400007c45 */ /* 0x000fe20008201000 */
[----:B------:R-:W-:Y:S01]  /*0820*/  ULDC.64 UR16, c[0x0][0x628] ;  /* 0x00018a0000107ab9 */ /* 0x000fe20000000a00 */
[----:B------:R-:W-:Y:S01]  /*0830*/  ULDC UR6, c[0x0][0x150] ;  /* 0x0000540000067ab9 */ /* 0x000fe20000000800 */
[----:B------:R-:W-:Y:S01]  /*0840*/  ISETP.NE.U32.AND P0, PT, RZ, UR16, PT ;  /* 0x00000010ff007c0c */ /* 0x000fe2000bf05070 */
[----:B------:R-:W-:Y:S01]  /*0850*/  ULDC UR15, c[0x0][0x630] ;  /* 0x00018c00000f7ab9 */ /* 0x000fe20000000800 */
[----:B------:R-:W-:Y:S01]  /*0860*/  FMUL R0, R0, UR6 ;  /* 0x0000000600007c20 */ /* 0x000fe20008400000 */
[----:B------:R-:W-:Y:S01]  /*0870*/  R2UR UR18, R7 ;  /* 0x00000000071272ca */ /* 0x000fe200000e0000 */
[----:B------:R-:W-:Y:S01]  /*0880*/  ULDC UR20, c[0x0][0x154] ;  /* 0x0000550000147ab9 */ /* 0x000fe20000000800 */
[----:B------:R-:W-:Y:S01]  /*0890*/  ISETP.NE.AND.EX P0, PT, RZ, UR17, PT, P0 ;  /* 0x00000011ff007c0c */ /* 0x000fe2000bf05300 */
[----:B------:R0:W1:Y:S01]  /*08a0*/  F2I.U32.TRUNC.NTZ R2, R0 ;  /* 0x0000000000027305 */ /* 0x000062000020f000 */
[----:B------:R-:W-:-:S02]  /*08b0*/  R2UR UR19, R6 ;  /* 0x00000000061372ca */ /* 0x000fc400000e0000 */
[----:B------:R-:W-:Y:S02]  /*08c0*/  R2UR UR8, R7 ;  /* 0x00000000070872ca */ /* 0x000fe400000e0000 */
[----:B------:R-:W-:-:S07]  /*08d0*/  R2UR UR9, R6 ;  /* 0x00000000060972ca */ /* 0x000fce00000e0000 */
[----:B0-----:R-:W-:Y:S08]  /*08e0*/  @!P0 BRA `(.L_x_5) ;  /* 0x0000000000308947 */ /* 0x001ff00003800000 */
[----:B------:R-:W-:Y:S01]  /*08f0*/  R2UR UR8, R7 ;  /* 0x00000000070872ca */ /* 0x000fe200000e0000 */
[----:B------:R-:W-:Y:S01]  /*0900*/  ULDC UR6, c[0x0][0x634] ;  /* 0x00018d0000067ab9 */ /* 0x000fe20000000800 */
[----:B------:R-:W-:-:S11]  /*0910*/  R2UR UR14, R6 ;  /* 0x00000000060e72ca */ /* 0x000fd600000e0000 */
[----:B------:R-:W-:-:S04]  /*0920*/  UIADD3 UR6, UP0, UR8, UR6, URZ ;  /* 0x0000000608067290 */ /* 0x000fc8000ff1e03f */
[----:B------:R-:W-:-:S04]  /*0930*/  UIADD3.X UR14, URZ, UR14, URZ, UP0, !UPT ;  /* 0x0000000e3f0e7290 */ /* 0x000fc800087fe43f */
[----:B------:R-:W-:-:S04]  /*0940*/  UIMAD.WIDE.U32 UR8, UR14, UR16, URZ ;  /* 0x000000100e0872a5 */ /* 0x000fc8000f8e003f */
[----:B------:R-:W-:Y:S02]  /*0950*/  UIMAD.WIDE.U32 UR10, UP0, UR6, UR17, UR8 ;  /* 0x00000011060a72a5 */ /* 0x000fe4000f800008 */
[----:B------:R-:W-:Y:S02]  /*0960*/  UIMAD.WIDE.U32 UR8, UR6, UR16, URZ ;  /* 0x00000010060872a5 */ /* 0x000fe4000f8e003f */
[----:B------:R-:W-:Y:S02]  /*0970*/  UIADD3.X UR13, URZ, URZ, URZ, UP0, !UPT ;  /* 0x0000003f3f0d7290 */ /* 0x000fe400087fe43f */
[----:B------:R-:W-:Y:S01]  /*0980*/  UIADD3 URZ, UP0, UR9, UR10, URZ ;  /* 0x0000000a093f7290 */ /* 0x000fe2000ff1e03f */
[----:B------:R-:W-:-:S03]  /*0990*/  UMOV UR12, UR11 ;  /* 0x0000000b000c7c82 */ /* 0x000fc60008000000 */
[----:B------:R-:W-:-:S12]  /*09a0*/  UIMAD.WIDE.U32.X UR8, UR14, UR17, UR12, UP0 ;  /* 0x000000110e0872a5 */ /* 0x000fd800080e040c */
.L_x_5:
[----:B------:R-:W-:Y:S01]  /*09b0*/  USHF.R.U64 UR44, UR8, UR15, UR9 ;  /* 0x0000000f082c7299 */ /* 0x000fe20008001209 */
[----:B------:R-:W-:Y:S01]  /*09c0*/  I2FP.F32.U32 R0, UR7 ;  /* 0x0000000700007c45 */ /* 0x000fe20008201000 */
[----:B------:R-:W-:Y:S01]  /*09d0*/  USHF.R.U32.HI UR5, URZ, UR15, UR9 ;  /* 0x0000000f3f057299 */ /* 0x000fe20008011609 */
[----:B-1----:R-:W-:Y:S01]  /*09e0*/  R2UR UR12, R2 ;  /* 0x00000000020c72ca */ /* 0x002fe200000e0000 */
[----:B------:R-:W-:Y:S02]  /*09f0*/  UIADD3 UR6, UP0, URZ, -UR44, URZ ;  /* 0x8000002c3f067290 */ /* 0x000fe4000ff1e03f */
[----:B------:R-:W-:Y:S01]  /*0a00*/  FMUL R0, R0, UR20 ;  /* 0x0000001400007c20 */ /* 0x000fe20008400000 */
[----:B------:R-:W-:Y:S01]  /*0a10*/  ULDC.64 UR8, c[0x0][0x620] ;  /* 0x0001880000087ab9 */ /* 0x000fe20000000a00 */
[----:B------:R-:W-:Y:S01]  /*0a20*/  UIADD3.X UR5, URZ, ~UR5, URZ, UP0, !UPT ;  /* 0x800000053f057290 */ /* 0x000fe200087fe43f */
[----:B------:R-:W-:Y:S01]  /*0a30*/  UMOV UR10, UR18 ;  /* 0x00000012000a7c82 */ /* 0x000fe20008000000 */
[----:B------:R-:W-:-:S02]  /*0a40*/  UMOV UR11, UR19 ;  /* 0x00000013000b7c82 */ /* 0x000fc40008000000 */
[----:B------:R-:W-:Y:S01]  /*0a50*/  UIMAD UR5, UR5, UR8, URZ ;  /* 0x00000008050572a4 */ /* 0x000fe2000f8e023f */
[----:B------:R-:W0:Y:S01]  /*0a60*/  F2I.U32.TRUNC.NTZ R0, R0 ;  /* 0x0000000000007305 */ /* 0x000e22000020f000 */
[----:B------:R-:W-:Y:S02]  /*0a70*/  UIMAD.WIDE.U32 UR10, UR6, UR8, UR10 ;  /* 0x00000008060a72a5 */ /* 0x000fe4000f8e000a */
[----:B------:R-:W-:Y:S01]  /*0a80*/  UIMAD UR6, UR6, UR9, UR5 ;  /* 0x00000009060672a4 */ /* 0x000fe2000f8e0205 */
[----:B------:R-:W-:Y:S01]  /*0a90*/  ULDC UR21, c[0x0][0x658] ;  /* 0x0001960000157ab9 */ /* 0x000fe20000000800 */
[----:B------:R-:W-:Y:S02]  /*0aa0*/  UMOV UR19, 0xffffffff ;  /* 0xffffffff00137882 */ /* 0x000fe40000000000 */
[----:B------:R-:W-:Y:S01]  /*0ab0*/  UIADD3 UR6, UR11, UR6, URZ ;  /* 0x000000060b067290 */ /* 0x000fe2000fffe03f */
[----:B------:R-:W-:Y:S01]  /*0ac0*/  ULDC UR15, c[0x0][0x618] ;  /* 0x00018600000f7ab9 */ /* 0x000fe20000000800 */
[----:B------:R-:W-:Y:S01]  /*0ad0*/  ULDC.64 UR8, c[0x0][0x640] ;  /* 0x0001900000087ab9 */ /* 0x000fe20000000a00 */
[----:B------:R-:W-:Y:S01]  /*0ae0*/  USHF.L.U32 UR11, UR19, UR21, URZ ;  /* 0x00000015130b7299 */ /* 0x000fe2000800063f */
[----:B------:R-:W-:Y:S01]  /*0af0*/  ISETP.NE.U32.AND P0, PT, RZ, UR8, PT ;  /* 0x00000008ff007c0c */ /* 0x000fe2000bf05070 */
[----:B------:R-:W-:-:S02]  /*0b00*/  USHF.R.U64 UR19, UR10, UR15, UR6 ;  /* 0x0000000f0a137299 */ /* 0x000fc40008001206 */
[----:B------:R-:W-:Y:S01]  /*0b10*/  USHF.R.U32.HI UR10, URZ, UR15, UR6 ;  /* 0x0000000f3f0a7299 */ /* 0x000fe20008011606 */
[----:B0-----:R-:W-:Y:S01]  /*0b20*/  R2UR UR14, R0 ;  /* 0x00000000000e72ca */ /* 0x001fe200000e0000 */
[----:B------:R-:W-:Y:S01]  /*0b30*/  ULDC UR17, c[0x0][0x608] ;  /* 0x0001820000117ab9 */ /* 0x000fe20000000800 */
[----:B------:R-:W-:Y:S01]  /*0b40*/  ISETP.NE.AND.EX P0, PT, RZ, UR9, PT, P0 ;  /* 0x00000009ff007c0c */ /* 0x000fe2000bf05300 */
[----:B------:R-:W-:Y:S02]  /*0b50*/  USHF.R.U64 UR23, UR19, UR17, UR10 ;  /* 0x0000001113177299 */ /* 0x000fe4000800120a */
[----:B------:R-:W-:Y:S01]  /*0b60*/  USHF.R.U32.HI UR10, URZ, UR17, UR10 ;  /* 0x000000113f0a7299 */ /* 0x000fe2000801160a */
[----:B------:R-:W-:Y:S01]  /*0b70*/  UMOV UR16, 0x1 ;  /* 0x0000000100107882 */ /* 0x000fe20000000000 */
[----:B------:R-:W-:Y:S02]  /*0b80*/  UIADD3 UR12, -UR12, URZ, URZ ;  /* 0x0000003f0c0c7290 */ /* 0x000fe4000fffe13f */
[----:B------:R-:W-:-:S02]  /*0b90*/  USHF.R.U64 UR24, UR23, UR21, UR10 ;  /* 0x0000001517187299 */ /* 0x000fc4000800120a */
[----:B------:R-:W-:Y:S01]  /*0ba0*/  USHF.L.U32 UR6, UR16, UR21, URZ ;  /* 0x0000001510067299 */ /* 0x000fe2000800063f */
[----:B------:R-:W-:Y:S01]  /*0bb0*/  ULDC UR13, c[0x0][0x144] ;  /* 0x00005100000d7ab9 */ /* 0x000fe20000000800 */
[----:B------:R-:W-:Y:S01]  /*0bc0*/  ULDC UR5, c[0x0][0x600] ;  /* 0x0001800000057ab9 */ /* 0x000fe20000000800 */
[----:B------:R-:W-:Y:S02]  /*0bd0*/  ULOP3.LUT UR16, URZ, UR11, URZ, 0x33, !UPT ;  /* 0x0000000b3f107292 */ /* 0x000fe4000f8e333f */
[----:B------:R-:W-:Y:S02]  /*0be0*/  USHF.R.U32.HI UR11, URZ, UR21, UR10 ;  /* 0x000000153f0b7299 */ /* 0x000fe4000801160a */
[----:B------:R-:W-:Y:S02]  /*0bf0*/  UIADD3 UR18, UR5, -0x1, URZ ;  /* 0xffffffff05127890 */ /* 0x000fe4000fffe03f */
[----:B------:R-:W-:Y:S02]  /*0c00*/  UIADD3 UR20, -UR14, URZ, URZ ;  /* 0x0000003f0e147290 */ /* 0x000fe4000fffe13f */
[----:B------:R-:W-:Y:S01]  /*0c10*/  UIMAD UR4, UR13, UR12, UR4 ;  /* 0x0000000c0d0472a4 */ /* 0x000fe2000f8e0204 */
[----:B------:R-:W-:Y:S01]  /*0c20*/  ULDC UR25, c[0x0][0x148] ;  /* 0x0000520000197ab9 */ /* 0x000fe20000000800 */
[----:B------:R-:W-:Y:S01]  /*0c30*/  ULDC UR21, c[0x0][0x648] ;  /* 0x0001920000157ab9 */ /* 0x000fe20000000800 */
[----:B------:R-:W-:Y:S01]  /*0c40*/  ULDC UR22, c[0x0][0x638] ;  /* 0x00018e0000167ab9 */ /* 0x000fe20000000800 */
[----:B------:R-:W-:Y:S01]  /*0c50*/  UMOV UR10, UR24 ;  /* 0x00000018000a7c82 */ /* 0x000fe20008000000 */
[----:B------:R-:W-:Y:S07]  /*0c60*/  @!P0 BRA `(.L_x_6) ;  /* 0x0000000000308947 */ /* 0x000fee0003800000 */
[----:B------:R-:W-:Y:S02]  /*0c70*/  ULDC UR14, c[0x0][0x64c] ;  /* 0x00019300000e7ab9 */ /* 0x000fe40000000800 */
        /* <DEDUP_REMOVED lines=8> */
[----:B------:R-:W-:-:S07]  /*0d00*/  UIMAD.WIDE.U32.X UR8, UR17, UR9, UR14, UP0 ;  /* 0x00000009110872a5 */ /* 0x000fce00080e040e */
[----:B------:R-:W-:Y:S01]  /*0d10*/  UMOV UR10, UR8 ;  /* 0x00000008000a7c82 */ /* 0x000fe20008000000 */
[----:B------:R-:W-:-:S05]  /*0d20*/  UMOV UR11, UR9 ;  /* 0x00000009000b7c82 */ /* 0x000fca0008000000 */
.L_x_6:
[----:B------:R-:W-:Y:S01]  /*0d30*/  UISETP.NE.AND UP0, UPT, UR38, URZ, UPT ;  /* 0x0000003f2600728c */ /* 0x000fe2000bf05270 */
[----:B------:R-:W-:Y:S01]  /*0d40*/  IMAD.MOV.U32 R0, RZ, RZ, 0x1 ;  /* 0x00000001ff007424 */ /* 0x000fe200078e00ff */
[----:B------:R-:W-:Y:S02]  /*0d50*/  USHF.R.U64 UR8, UR10, UR21, UR11 ;  /* 0x000000150a087299 */ /* 0x000fe4000800120b */
[----:B------:R-:W-:Y:S02]  /*0d60*/  ULOP3.LUT UR16, UR23, UR16, URZ, 0xc0, !UPT ;  /* 0x0000001017107292 */ /* 0x000fe4000f8ec03f */
[----:B------:R-:W-:Y:S02]  /*0d70*/  ULOP3.LUT UR18, UR19, UR18, URZ, 0xc0, !UPT ;  /* 0x0000001213127292 */ /* 0x000fe4000f8ec03f */
[----:B------:R-:W-:-:S03]  /*0d80*/  UIMAD UR16, UR6, UR8, UR16 ;  /* 0x00000008061072a4 */ /* 0x000fc6000f8e0210 */
[----:B------:R-:W-:Y:S02]  /*0d90*/  @UP0 UIMAD UR4, UR25, UR20, UR7 ;  /* 0x00000014190402a4 */ /* 0x000fe4000f8e0207 */
[----:B------:R-:W-:-:S04]  /*0da0*/  UIADD3 UR7, -UR8, URZ, URZ ;  /* 0x0000003f08077290 */ /* 0x000fc8000fffe13f */
[----:B------:R-:W-:-:S03]  /*0db0*/  UIMAD UR6, UR7, UR22, UR24 ;  /* 0x00000016070672a4 */ /* 0x000fc6000f8e0218 */
[----:B------:R-:W-:Y:S01]  /*0dc0*/  ULDC UR7, c[0x0][0x610] ;  /* 0x0001840000077ab9 */ /* 0x000fe20000000800 */
[----:B------:R-:W-:Y:S02]  /*0dd0*/  UIMAD UR6, UR6, UR5, UR18 ;  /* 0x00000005060672a4 */ /* 0x000fe4000f8e0212 */
[----:B------:R-:W-:-:S04]  /*0de0*/  UIMAD UR4, UR16, UR7, UR4 ;  /* 0x00000007100472a4 */ /* 0x000fc8000f8e0204 */
[----:B------:R-:W-:Y:S02]  /*0df0*/  USEL UR43, UR6, UR4, !UP0 ;  /* 0x00000004062b7287 */ /* 0x000fe4000c000000 */
[----:B------:R-:W-:-:S12]  /*0e00*/  USEL UR42, UR4, UR6, !UP0 ;  /* 0x00000006042a7287 */ /* 0x000fd8000c000000 */
.L_x_4:
[----:B------:R-:W-:-:S08]  /*0e10*/  NOP ;  /* 0x0000000000007918 */ /* 0x000fd00000000000 */
[----:B------:R-:W0:Y:S02]  /*0e20*/  USETMAXREG.TRY_ALLOC.CTAPOOL UP0, 0xf0 ;  /* 0x000000f0000079c8 */ /* 0x000e240008000600 */
[----:B0-----:R-:W-:-:S13]  /*0e30*/  PLOP3.LUT P0, PT, PT, PT, UP0, 0x80, 0x0 ;  /* 0x000000000000781c */ /* 0x001fda0003f0f008 */
[----:B------:R-:W-:Y:S05]  /*0e40*/  @!P0 BRA `(.L_x_4) ;  /* 0xfffffffc00f08947 */ /* 0x000fea000383ffff */
[----:B------:R-:W-:Y:S01]  /*0e50*/  ULDC.64 UR4, c[0x0][0x598] ;  /* 0x0001660000047ab9 */ /* 0x000fe20000000a00 */
[----:B------:R-:W-:Y:S01]  /*0e60*/  ULDC.64 UR40, c[0x0][0x208] ;  /* 0x0000820000287ab9 */ /* 0x000fe20000000a00 */
[----:B------:R-:W-:-:S04]  /*0e70*/  ISETP.NE.U32.AND P0, PT, RZ, UR4, PT ;  /* 0x00000004ff007c0c */ /* 0x000fc8000bf05070 */
[----:B------:R-:W-:-:S13]  /*0e80*/  ISETP.NE.AND.EX P0, PT, RZ, UR5, PT, P0 ;  /* 0x00000005ff007c0c */ /* 0x000fda000bf05300 */
[----:B------:R-:W-:Y:S05]  /*0e90*/  @!P0 BRA `(.L_x_7) ;  /* 0x00000000001c8947 */ /* 0x000fea0003800000 */
[----:B------:R-:W0:Y:S02]  /*0ea0*/  LDC.64 R2, c[0x0][0x598] ;  /* 0x00016600ff027b82 */ /* 0x000e240000000a00 */
[----:B0-----:R-:W2:Y:S02]  /*0eb0*/  LDG.E.64 R2, desc[UR40][R2.64] ;  /* 0x0000002802027981 */ /* 0x001ea4000c1e1b00 */
[----:B--2---:R-:W-:-:S04]  /*0ec0*/  ISETP.NE.U32.AND P0, PT, R2, RZ, PT ;  /* 0x000000ff0200720c */ /* 0x004fc80003f05070 */
[----:B------:R-:W-:-:S13]  /*0ed0*/  ISETP.NE.AND.EX P0, PT, R3, RZ, PT, P0 ;  /* 0x000000ff0300720c */ /* 0x000fda0003f05300 */
[----:B------:R-:W-:Y:S05]  /*0ee0*/  @!P0 BRA `(.L_x_7) ;  /* 0x0000000000088947 */ /* 0x000fea0003800000 */
[----:B------:R0:W5:Y:S01]  /*0ef0*/  LD.E R2, desc[UR40][R2.64] ;  /* 0x0000002802027980 */ /* 0x000162000c101900 */
[----:B------:R-:W-:Y:S05]  /*0f00*/  BRA `(.L_x_8) ;  /* 0x0000000000247947 */ /* 0x000fea0003800000 */
.L_x_7:
[----:B------:R-:W-:Y:S02]  /*0f10*/  ULDC.64 UR4, c[0x0][0x588] ;  /* 0x0001620000047ab9 */ /* 0x000fe40000000a00 */
[----:B------:R-:W-:-:S04]  /*0f20*/  ISETP.NE.U32.AND P0, PT, RZ, UR4, PT ;  /* 0x00000004ff007c0c */ /* 0x000fc8000bf05070 */
[----:B------:R-:W-:-:S13]  /*0f30*/  ISETP.NE.AND.EX P0, PT, RZ, UR5, PT, P0 ;  /* 0x00000005ff007c0c */ /* 0x000fda000bf05300 */
[----:B------:R-:W-:Y:S05]  /*0f40*/  @!P0 BRA `(.L_x_9) ;  /* 0x00000000000c8947 */ /* 0x000fea0003800000 */
[----:B------:R-:W0:Y:S02]  /*0f50*/  LDC.64 R2, c[0x0][0x588] ;  /* 0x00016200ff027b82 */ /* 0x000e240000000a00 */
[----:B0-----:R1:W5:Y:S01]  /*0f60*/  LDG.E R2, desc[UR40][R2.64] ;  /* 0x0000002802027981 */ /* 0x001362000c1e1900 */
[----:B------:R-:W-:Y:S05]  /*0f70*/  BRA `(.L_x_8) ;  /* 0x0000000000087947 */ /* 0x000fea0003800000 */
.L_x_9:
[----:B------:R-:W-:Y:S02]  /*0f80*/  ULDC UR4, c[0x0][0x580] ;  /* 0x0001600000047ab9 */ /* 0x000fe40000000800 */
[----:B------:R-:W-:-:S07]  /*0f90*/  IMAD.U32 R2, RZ, RZ, UR4 ;  /* 0x00000004ff027e24 */ /* 0x000fce000f8e00ff */
.L_x_8:
[----:B------:R-:W-:Y:S02]  /*0fa0*/  ULDC.64 UR4, c[0x0][0x5a0] ;  /* 0x0001680000047ab9 */ /* 0x000fe40000000a00 */
[----:B------:R-:W-:-:S04]  /*0fb0*/  ISETP.NE.U32.AND P0, PT, RZ, UR4, PT ;  /* 0x00000004ff007c0c */ /* 0x000fc8000bf05070 */
[----:B------:R-:W-:-:S13]  /*0fc0*/  ISETP.NE.AND.EX P0, PT, RZ, UR5, PT, P0 ;  /* 0x00000005ff007c0c */ /* 0x000fda000bf05300 */
[----:B------:R-:W-:Y:S05]  /*0fd0*/  @!P0 BRA `(.L_x_10) ;  /* 0x00000000001c8947 */ /* 0x000fea0003800000 */
[----:B------:R-:W2:Y:S02]  /*0fe0*/  LDC.64 R4, c[0x0][0x5a0] ;  /* 0x00016800ff047b82 */ /* 0x000ea40000000a00 */
[----:B--2---:R-:W2:Y:S02]  /*0ff0*/  LDG.E.64 R4, desc[UR40][R4.64] ;  /* 0x0000002804047981 */ /* 0x004ea4000c1e1b00 */
[----:B--2---:R-:W-:-:S04]  /*1000*/  ISETP.NE.U32.AND P0, PT, R4, RZ, PT ;  /* 0x000000ff0400720c */ /* 0x004fc80003f05070 */
[----:B------:R-:W-:-:S13]  /*1010*/  ISETP.NE.AND.EX P0, PT, R5, RZ, PT, P0 ;  /* 0x000000ff0500720c */ /* 0x000fda0003f05300 */
[----:B------:R-:W-:Y:S05]  /*1020*/  @!P0 BRA `(.L_x_10) ;  /* 0x0000000000088947 */ /* 0x000fea0003800000 */
[----:B------:R2:W5:Y:S01]  /*1030*/  LD.E R16, desc[UR40][R4.64] ;  /* 0x0000002804107980 */ /* 0x000562000c101900 */
[----:B------:R-:W-:Y:S05]  /*1040*/  BRA `(.L_x_11) ;  /* 0x0000000000247947 */ /* 0x000fea0003800000 */
.L_x_10:
[----:B------:R-:W-:Y:S02]  /*1050*/  ULDC.64 UR4, c[0x0][0x590] ;  /* 0x0001640000047ab9 */ /* 0x000fe40000000a00 */
[----:B------:R-:W-:-:S04]  /*1060*/  ISETP.NE.U32.AND P0, PT, RZ, UR4, PT ;  /* 0x00000004ff007c0c */ /* 0x000fc8000bf05070 */
[----:B------:R-:W-:-:S13]  /*1070*/  ISETP.NE.AND.EX P0, PT, RZ, UR5, PT, P0 ;  /* 0x00000005ff007c0c */ /* 0x000fda000bf05300 */
[----:B------:R-:W-:Y:S05]  /*1080*/  @!P0 BRA `(.L_x_12) ;  /* 0x00000000000c8947 */ /* 0x000fea0003800000 */
[----:B------:R-:W2:Y:S02]  /*1090*/  LDC.64 R16, c[0x0][0x590] ;  /* 0x00016400ff107b82 */ /* 0x000ea40000000a00 */
[----:B--2---:R3:W5:Y:S01]  /*10a0*/  LDG.E R16, desc[UR40][R16.64] ;  /* 0x0000002810107981 */ /* 0x004762000c1e1900 */
[----:B------:R-:W-:Y:S05]  /*10b0*/  BRA `(.L_x_11) ;  /* 0x0000000000087947 */ /* 0x000fea0003800000 */
.L_x_12:
[----:B------:R-:W-:Y:S02]  /*10c0*/  ULDC UR4, c[0x0][0x584] ;  /* 0x0001610000047ab9 */ /* 0x000fe40000000800 */
[----:B------:R-:W-:-:S07]  /*10d0*/  IMAD.U32 R16, RZ, RZ, UR4 ;  /* 0x00000004ff107e24 */ /* 0x000fce000f8e00ff */
.L_x_11:
[----:B------:R-:W-:-:S13]  /*10e0*/  LOP3.LUT P0, RZ, R0, 0xff, RZ, 0xc0, !PT ;  /* 0x000000ff00ff7812 */ /* 0x000fda000780c0ff */
[----:B------:R-:W-:Y:S05]  /*10f0*/  @!P0 EXIT ;  /* 0x000000000000894d */ /* 0x000fea0003800000 */
[----:B------:R-:W-:Y:S01]  /*1100*/  ULDC UR4, c[0x0][0x28c] ;  /* 0x0000a30000047ab9 */ /* 0x000fe20000000800 */
[----:B------:R-:W-:Y:S01]  /*1110*/  UMOV UR36, URZ ;  /* 0x0000003f00247c82 */ /* 0x000fe20008000000 */
[----:B------:R-:W-:Y:S01]  /*1120*/  UIADD3 UR4, UR4, 0x1f, URZ ;  /* 0x0000001f04047890 */ /* 0x000fe2000fffe03f */
[----:B------:R-:W-:-:S03]  /*1130*/  UMOV UR39, URZ ;  /* 0x0000003f00277c82 */ /* 0x000fc60008000000 */
[----:B------:R-:W-:-:S04]  /*1140*/  USHF.R.S32.HI UR5, URZ, 0x1f, UR4 ;  /* 0x0000001f3f057899 */ /* 0x000fc80008011404 */
[----:B------:R-:W-:-:S04]  /*1150*/  ULEA.HI UR5, UR5, UR4, URZ, 0x5 ;  /* 0x0000000405057291 */ /* 0x000fc8000f8f283f */
[----:B------:R-:W-:-:S12]  /*1160*/  USHF.R.S32.HI UR45, URZ, 0x5, UR5 ;  /* 0x000000053f2d7899 */ /* 0x000fd80008011405 */
.L_x_540:
[----:B------:R-:W4:Y:S01]  /*1170*/  S2R R0, SR_TID.X ;  /* 0x0000000000007919 */ /* 0x000f220000002100 */
[----:B------:R-:W0:Y:S01]  /*1180*/  S2UR UR6, SR_CgaCtaId ;  /* 0x00000000000679c3 */ /* 0x000e220000008800 */
[----:B------:R-:W-:Y:S02]  /*1190*/  UMOV UR47, 0x400 ;  /* 0x00000400002f7882 */ /* 0x000fe40000000000 */
[----:B0-----:R-:W-:Y:S01]  /*11a0*/  ULEA UR47, UR6, UR47, 0x18 ;  /* 0x0000002f062f7291 */ /* 0x001fe2000f8ec03f */
[----:B----4-:R-:W-:-:S04]  /*11b0*/  LOP3.LUT R0, R0, 0x80, RZ, 0xc0, !PT ;  /* 0x0000008000007812 */ /* 0x010fc800078ec0ff */
[----:B------:R-:W-:-:S06]  /*11c0*/  SHF.R.U32.HI R0, RZ, 0x7, R0 ;  /* 0x00000007ff007819 */ /* 0x000fcc0000011600 */
[----:B------:R-:W0:Y:S02]  /*11d0*/  SHFL.IDX PT, R0, R0, RZ, 0x1f ;  /* 0x00001fff00007589 */ /* 0x000e2400000e0000 */
[----:B0-----:R-:W-:-:S13]  /*11e0*/  R2UR UR4, R0 ;  /* 0x00000000000472ca */ /* 0x001fda00000e0000 */
[----:B------:R-:W-:-:S04]  /*11f0*/  ULEA.HI UR5, UR4, UR4, URZ, 0x1 ;  /* 0x0000000404057291 */ /* 0x000fc8000f8f083f */
[----:B------:R-:W-:-:S04]  /*1200*/  ULOP3.LUT UR5, UR5, 0xffffe, URZ, 0xc0, !UPT ;  /* 0x000ffffe05057892 */ /* 0x000fc8000f8ec03f */
[----:B------:R-:W-:-:S03]  /*1210*/  UIADD3 UR5, UR4, -UR5, URZ ;  /* 0x8000000504057290 */ /* 0x000fc6000fffe03f */
[----:B------:R-:W-:Y:S01]  /*1220*/  ULDC UR4, c[0x0][0x28c] ;  /* 0x0000a30000047ab9 */ /* 0x000fe20000000800 */
[----:B------:R-:W-:Y:S01]  /*1230*/  ULEA UR5, UR5, UR47, 0xc ;  /* 0x0000002f05057291 */ /* 0x000fe2000f8e603f */
[----:B------:R-:W-:-:S03]  /*1240*/  ISETP.LT.AND P0, PT, RZ, UR4, PT ;  /* 0x00000004ff007c0c */ /* 0x000fc6000bf01270 */
[----:B------:R-:W-:-:S04]  /*1250*/  UIADD3 UR5, UR5, 0x180, URZ ;  /* 0x0000018005057890 */ /* 0x000fc8000fffe03f */
[----:B------:R-:W-:-:S04]  /*1260*/  USHF.R.U32.HI UR5, URZ, 0x4, UR5 ;  /* 0x000000043f057899 */ /* 0x000fc80008011605 */
[----:B------:R-:W-:Y:S02]  /*1270*/  ULOP3.LUT UR46, UR5, 0x3fff, URZ, 0xc0, !UPT ;  /* 0x00003fff052e7892 */ /* 0x000fe4000f8ec03f */
[----:B-1-3--:R-:W-:Y:S10]  /*1280*/  @P0 BRA `(.L_x_13) ;  /* 0x0000000000400947 */ /* 0x00aff40003800000 */
[----:B------:R-:W-:Y:S01]  /*1290*/  MOV R0, 0x0 ;  /* 0x0000000000007802 */ /* 0x000fe20000000f00 */
[----:B------:R-:W-:Y:S01]  /*12a0*/  ULDC.64 UR4, c[0x4][0x68] ;  /* 0x01001a0000047ab9 */ /* 0x000fe20000000a00 */
[----:B------:R-:W-:Y:S01]  /*12b0*/  ULDC.64 UR6, c[0x4][0x8] ;  /* 0x0100020000067ab9 */ /* 0x000fe20000000a00 */
[----:B--2---:R-:W-:Y:S01]  /*12c0*/  IMAD.U32 R4, RZ, RZ, UR4 ;  /* 0x00000004ff047e24 */ /* 0x004fe2000f8e00ff */
[----:B------:R0:W2:Y:S01]  /*12d0*/  LDC.64 R14, c[0x4][R0] ;  /* 0x01000000000e7b82 */ /* 0x0000a20000000a00 */
[----:B------:R-:W-:Y:S01]  /*12e0*/  IMAD.U32 R5, RZ, RZ, UR5 ;  /* 0x00000005ff057e24 */ /* 0x000fe2000f8e00ff */
[----:B------:R-:W-:Y:S01]  /*12f0*/  ULDC.64 UR4, c[0x4][0x70] ;  /* 0x01001c0000047ab9 */ /* 0x000fe20000000a00 */
[----:B------:R-:W-:Y:S01]  /*1300*/  IMAD.U32 R10, RZ, RZ, UR6 ;  /* 0x00000006ff0a7e24 */ /* 0x000fe2000f8e00ff */
[----:B------:R-:W-:Y:S01]  /*1310*/  MOV R7, UR5 ;  /* 0x0000000500077c02 */ /* 0x000fe20008000f00 */
[----:B------:R-:W-:Y:S02]  /*1320*/  IMAD.U32 R6, RZ, RZ, UR4 ;  /* 0x00000004ff067e24 */ /* 0x000fe4000f8e00ff */
[----:B------:R-:W-:-:S02]  /*1330*/  IMAD.U32 R11, RZ, RZ, UR7 ;  /* 0x00000007ff0b7e24 */ /* 0x000fc4000f8e00ff */
[----:B------:R-:W-:Y:S02]  /*1340*/  IMAD.MOV.U32 R8, RZ, RZ, 0x1e1 ;  /* 0x000001e1ff087424 */ /* 0x000fe400078e00ff */
[----:B------:R-:W-:Y:S02]  /*1350*/  IMAD.MOV.U32 R12, RZ, RZ, 0x1 ;  /* 0x00000001ff0c7424 */ /* 0x000fe400078e00ff */
[----:B0-----:R-:W-:-:S07]  /*1360*/  IMAD.MOV.U32 R13, RZ, RZ, RZ ;  /* 0x000000ffff0d7224 */ /* 0x001fce00078e00ff */
[----:B------:R-:W-:-:S07]  /*1370*/  LEPC R20, `(.L_x_13) ;  /* 0x000000001014794e */ /* 0x000fce0000000000 */
[----:B-123-5:R-:W-:Y:S05]  /*1380*/  CALL.ABS.NOINC R14 ;  /* 0x000000000e007343 */ /* 0x02efea0003c00000 */
.L_x_13:
[----:B------:R-:W-:-:S06]  /*1390*/  ULOP3.LUT UR4, UR37, 0x1, URZ, 0xfc, !UPT ;  /* 0x0000000125047892 */ /* 0x000fcc000f8efc3f */
[----:B------:R-:W-:-:S05]  /*13a0*/  IMAD.U32 R0, RZ, RZ, UR4 ;  /* 0x00000004ff007e24 */ /* 0x000fca000f8e00ff */
[----:B------:R-:W-:-:S13]  /*13b0*/  ISETP.NE.AND P0, PT, R0, 0x3, PT ;  /* 0x000000030000780c */ /* 0x000fda0003f05270 */
[----:B------:R-:W-:Y:S05]  /*13c0*/  @!P0 BRA `(.L_x_14) ;  /* 0x0000000000048947 */ /* 0x000fea0003800000 */
[----:B------:R-:W-:Y:S01]  /*13d0*/  BPT.TRAP 0x1 ;  /* 0x000000040000795c */ /* 0x000fe20000300000 */
.L_x_14:
[----:B-1----:R-:W-:Y:S02]  /*13e0*/  IMAD.U32 R3, RZ, RZ, UR39 ;  /* 0x00000027ff037e24 */ /* 0x002fe4000f8e00ff */
[----:B------:R-:W-:-:S03]  /*13f0*/  IMAD.U32 R0, RZ, RZ, UR36 ;  /* 0x00000024ff007e24 */ /* 0x000fc6000f8e00ff */
[----:B------:R-:W-:Y:S02]  /*1400*/  LEA R3, R3, UR47, 0x3 ;  /* 0x0000002f03037c11 */ /* 0x000fe4000f8e18ff */
[----:B------:R-:W-:-:S04]  /*1410*/  SHF.L.U32 R0, R0, 0x1f, RZ ;  /* 0x0000001f00007819 */ /* 0x000fc800000006ff */
[----:B------:R0:W1:Y:S01]  /*1420*/  SYNCS.PHASECHK.TRANS64.TRYWAIT P1, [R3+URZ], R0 ;  /* 0x00000000030075a7 */ /* 0x000062000802017f */
[----:B------:R-:W-:Y:S05]  /*1430*/  @!P0 BRA `(.L_x_15) ;  /* 0x0000000000048947 */ /* 0x000fea0003800000 */
[----:B------:R-:W-:Y:S01]  /*1440*/  BPT.TRAP 0x1 ;  /* 0x000000040000795c */ /* 0x000fe20000300000 */
.L_x_15:
[----:B-1----:R-:W-:Y:S05]  /*1450*/  @P1 BRA `(.L_x_16) ;  /* 0x0000000000081947 */ /* 0x002fea0003800000 */
[----:B------:R-:W1:Y:S02]  /*1460*/  SYNCS.PHASECHK.TRANS64.TRYWAIT P1, [R3+URZ], R0 ;  /* 0x00000000030075a7 */ /* 0x000e64000802017f */
[----:B-1----:R-:W-:Y:S05]  /*1470*/  @!P1 BRA `(.L_x_17) ;  /* 0x00000164005c9947 */ /* 0x002fea0003800000 */
.L_x_16:
[----:B------:R-:W-:-:S04]  /*1480*/  UISETP.LT.AND UP0, UPT, UR45, 0x1, UPT ;  /* 0x000000012d00788c */ /* 0x000fc8000bf01270 */
[----:B------:R-:W-:-:S04]  /*1490*/  USEL UR4, UR45, 0x1, UP0 ;  /* 0x000000012d047887 */ /* 0x000fc80008000000 */
[----:B------:R-:W-:-:S06]  /*14a0*/  UIADD3 UR4, UR45, -UR4, URZ ;  /* 0x800000042d047290 */ /* 0x000fcc000fffe03f */
[----:B01----:R-:W-:Y:S01]  /*14b0*/  MOV R0, UR4 ;  /* 0x0000000400007c02 */ /* 0x003fe20008000f00 */
[----:B------:R-:W-:Y:S01]  /*14c0*/  IMAD.U32 R3, RZ, RZ, UR4 ;  /* 0x00000004ff037e24 */ /* 0x000fe2000f8e00ff */
[----:B------:R-:W-:Y:S05]  /*14d0*/  WARPSYNC.ALL ;  /* 0x0000000000007948 */ /* 0x000fea0003800000 */
[----:B------:R-:W-:Y:S01]  /*14e0*/  ISETP.GE.AND P1, PT, R0, 0x1, PT ;  /* 0x000000010000780c */ /* 0x000fe20003f26270 */
[----:B------:R-:W-:Y:S01]  /*14f0*/  UIADD3 UR47, UR47, 0x1c180, URZ ;  /* 0x0001c1802f2f7890 */ /* 0x000fe2000fffe03f */
[----:B------:R-:W-:Y:S01]  /*1500*/  WARPGROUP.ARRIVE ;  /* 0x00000000000079c5 */ /* 0x000fe20000000000 */
[----:B------:R-:W-:-:S02]  /*1510*/  ULEA UR9, UR39, UR46, 0xa ;  /* 0x0000002e27097291 */ /* 0x000fc4000f8e503f */
[----:B------:R-:W-:Y:S01]  /*1520*/  USHF.R.U32.HI UR47, URZ, 0x4, UR47 ;  /* 0x000000043f2f7899 */ /* 0x000fe2000801162f */
[----:B------:R-:W-:Y:S01]  /*1530*/  UMOV UR5, 0x40000040 ;  /* 0x4000004000057882 */ /* 0x000fe20000000000 */
[----:B------:R-:W-:Y:S02]  /*1540*/  UMOV UR7, 0x80000020 ;  /* 0x8000002000077882 */ /* 0x000fe40000000000 */
[----:B------:R-:W-:Y:S01]  /*1550*/  ULOP3.LUT UR8, UR47, 0x3fff, URZ, 0xc0, !UPT ;  /* 0x00003fff2f087892 */ /* 0x000fe2000f8ec03f */
[----:B------:R-:W-:-:S03]  /*1560*/  UMOV UR4, UR9 ;  /* 0x0000000900047c82 */ /* 0x000fc60008000000 */
[----:B------:R-:W-:-:S04]  /*1570*/  ULOP3.LUT UR8, UR8, 0x10000, URZ, 0xfc, !UPT ;  /* 0x0001000008087892 */ /* 0x000fc8000f8efc3f */
[----:B------:R-:W-:-:S07]  /*1580*/  ULEA UR10, UR39, UR8, 0xa ;  /* 0x00000008270a7291 */ /* 0x000fce000f8e503f */
[----:B------:R-:W-:Y:S02]  /*1590*/  UMOV UR6, UR10 ;  /* 0x0000000a00067c82 */ /* 0x000fe40008000000 */
[----:B------:R-:W-:Y:S01]  /*15a0*/  HGMMA.64x256x16.F32.BF16 R24, gdesc[UR4].tnspA, RZ, !UPT, gsb0 ;  /* 0x23e00000041879f0 */ /* 0x000fe2000c0018ff */
[----:B------:R-:W-:Y:S01]  /*15b0*/  UIADD3 UR4, UR9, 0x200, URZ ;  /* 0x0000020009047890 */ /* 0x000fe2000fffe03f */
[----:B------:R-:W-:Y:S01]  /*15c0*/  UMOV UR5, 0x40000040 ;  /* 0x4000004000057882 */ /* 0x000fe20000000000 */
[----:B------:R-:W-:Y:S02]  /*15d0*/  WARPGROUP.DEPBAR.LE gsb0, 0x0 ;  /* 0x00008000000079c5 */ /* 0x000fe40000010000 */
[----:B------:R-:W-:Y:S01]  /*15e0*/  STL.64 [R1], R24 ;  /* 0x0000001801007387 */ /* 0x000fe20000100a00 */
[----:B------:R-:W-:Y:S01]  /*15f0*/  IMAD.MOV.U32 R235, RZ, RZ, R49 ;  /* 0x000000ffffeb7224 */ /* 0x000fe200078e0031 */
[----:B------:R-:W-:Y:S01]  /*1600*/  MOV R228, R56 ;  /* 0x0000003800e47202 */ /* 0x000fe20000000f00 */
[----:B------:R-:W-:Y:S01]  /*1610*/  IMAD.MOV.U32 R234, RZ, RZ, R50 ;  /* 0x000000ffffea7224 */ /* 0x000fe200078e0032 */
[----:B------:R-:W-:Y:S01]  /*1620*/  STL.64 [R1+0x8], R26 ;  /* 0x0000081a01007387 */ /* 0x000fe20000100a00 */
        /* <DEDUP_REMOVED lines=40> */
[----:B------:R-:W-:-:S02]  /*18b0*/  IMAD.MOV.U32 R157, RZ, RZ, R73 ;  /* 0x000000ffff9d7224 */ /* 0x000fc400078e0049 */
[----:B------:R-:W-:Y:S01]  /*18c0*/  IMAD.MOV.U32 R159, RZ, RZ, R75 ;  /* 0x000000ffff9f7224 */ /* 0x000fe200078e004b */
[----:B------:R0:W-:Y:S01]  /*18d0*/  STL [R1+0x60], R48 ;  /* 0x0000603001007387 */ /* 0x0001e20000100800 */
[----:B------:R-:W-:Y:S02]  /*18e0*/  IMAD.MOV.U32 R216, RZ, RZ, R76 ;  /* 0x000000ffffd87224 */ /* 0x000fe400078e004c */
[----:B------:R-:W-:Y:S01]  /*18f0*/  IMAD.MOV.U32 R161, RZ, RZ, R77 ;  /* 0x000000ffffa17224 */ /* 0x000fe200078e004d */
[----:B------:R-:W-:Y:S01]  /*1900*/  STL [R1+0x2b8], R160 ;  /* 0x0002b8a001007387 */ /* 0x000fe20000100800 */
[----:B------:R-:W-:Y:S02]  /*1910*/  IMAD.MOV.U32 R162, RZ, RZ, R78 ;  /* 0x000000ffffa27224 */ /* 0x000fe400078e004e */
[----:B------:R-:W-:Y:S02]  /*1920*/  IMAD.MOV.U32 R163, RZ, RZ, R79 ;  /* 0x000000ffffa37224 */ /* 0x000fe400078e004f */
[----:B------:R-:W-:-:S02]  /*1930*/  IMAD.MOV.U32 R164, RZ, RZ, R80 ;  /* 0x000000ffffa47224 */ /* 0x000fc400078e0050 */
[----:B------:R-:W-:Y:S02]  /*1940*/  IMAD.MOV.U32 R165, RZ, RZ, R81 ;  /* 0x000000ffffa57224 */ /* 0x000fe400078e0051 */
[----:B------:R-:W-:Y:S02]  /*1950*/  IMAD.MOV.U32 R166, RZ, RZ, R82 ;  /* 0x000000ffffa67224 */ /* 0x000fe400078e0052 */
[----:B------:R-:W-:Y:S02]  /*1960*/  IMAD.MOV.U32 R168, RZ, RZ, R84 ;  /* 0x000000ffffa87224 */ /* 0x000fe400078e0054 */
        /* <DEDUP_REMOVED lines=47> */
[----:B---3--:R-:W-:Y:S02]  /*1c60*/  IMAD.MOV.U32 R17, RZ, RZ, R138 ;  /* 0x000000ffff117224 */ /* 0x008fe400078e008a */
        /* <DEDUP_REMOVED lines=9> */
[----:B--2---:R-:W-:Y:S02]  /*1d00*/  IMAD.MOV.U32 R5, RZ, RZ, R149 ;  /* 0x000000ffff057224 */ /* 0x004fe400078e0095 */
[----:B------:R-:W-:Y:S02]  /*1d10*/  IMAD.MOV.U32 R4, RZ, RZ, R150 ;  /* 0x000000ffff047224 */ /* 0x000fe400078e0096 */
[----:B------:R-:W-:Y:S02]  /*1d20*/  IMAD.MOV.U32 R0, RZ, RZ, R151 ;  /* 0x000000ffff007224 */ /* 0x000fe400078e0097 */
[----:B0-----:R-:W-:-:S06]  /*1d30*/  WARPGROUP.ARRIVE ;  /* 0x00000000000079c5 */ /* 0x001fcc0000000000 */
[----:B------:R-:W-:Y:S03]  /*1d40*/  HGMMA.64x256x16.F32.BF16 R24, gdesc[UR4].tnspA, RZ, !UPT, gsb0 ;  /* 0x23e00000041879f0 */ /* 0x000fe6000c0018ff */
[----:B------:R-:W-:Y:S02]  /*1d50*/  WARPGROUP.DEPBAR.LE gsb0, 0x0 ;  /* 0x00008000000079c5 */ /* 0x000fe40000010000 */
[----:B------:R-:W-:Y:S04]  /*1d60*/  STL.64 [R1+0x2b0], R150 ;  /* 0x0002b09601007387 */ /* 0x000fe80000100a00 */
        /* <DEDUP_REMOVED lines=20> */
[----:B------:R0:W-:Y:S04]  /*1eb0*/  STL.64 [R1+0x208], R108 ;  /* 0x0002086c01007387 */ /* 0x0001e80000100a00 */
[----:B0-----:R-:W2:Y:S04]  /*1ec0*/  LDL.LU R108, [R1] ;  /* 0x00000000016c7983 */ /* 0x001ea80000300800 */
[----:B------:R-:W2:Y:S04]  /*1ed0*/  LDL.LU R109, [R1+0x4] ;  /* 0x00000400016d7983 */ /* 0x000ea80000300800 */
        /* <DEDUP_REMOVED lines=22> */
[----:B------:R-:W2:Y:S01]  /*2040*/  LDL.LU R132, [R1+0x60] ;  /* 0x0000600001847983 */ /* 0x000ea20000300800 */
[----:B------:R-:W-:Y:S01]  /*2050*/  IMAD.MOV.U32 R133, RZ, RZ, R235 ;  /* 0x000000ffff857224 */ /* 0x000fe200078e00eb */
[----:B------:R-:W-:Y:S01]  /*2060*/  MOV R136, R232 ;  /* 0x000000e800887202 */ /* 0x000fe20000000f00 */
[----:B------:R-:W-:Y:S01]  /*2070*/  IMAD.MOV.U32 R134, RZ, RZ, R234 ;  /* 0x000000ffff867224 */ /* 0x000fe200078e00ea */
[----:B------:R-:W-:Y:S01]  /*2080*/  MOV R145, R223 ;  /* 0x000000df00917202 */ /* 0x000fe20000000f00 */
[----:B------:R-:W-:Y:S01]  /*2090*/  IMAD.MOV.U32 R135, RZ, RZ, R233 ;  /* 0x000000ffff877224 */ /* 0x000fe200078e00e9 */
[----:B------:R-:W-:Y:S01]  /*20a0*/  MOV R235, R0 ;  /* 0x0000000000eb7202 */ /* 0x000fe20000000f00 */
[----:B------:R-:W-:Y:S01]  /*20b0*/  IMAD.MOV.U32 R137, RZ, RZ, R231 ;  /* 0x000000ffff897224 */ /* 0x000fe200078e00e7 */
[----:B------:R-:W-:Y:S01]  /*20c0*/  UIADD3 UR4, UR9, 0x80, URZ ;  /* 0x0000008009047890 */ /* 0x000fe2000fffe03f */
[----:B------:R-:W-:Y:S01]  /*20d0*/  IMAD.MOV.U32 R138, RZ, RZ, R230 ;  /* 0x000000ffff8a7224 */ /* 0x000fe200078e00e6 */
[----:B------:R-:W-:Y:S01]  /*20e0*/  UIADD3 UR6, UR10, 0x2, URZ ;  /* 0x000000020a067890 */ /* 0x000fe2000fffe03f */
[----:B------:R-:W-:Y:S01]  /*20f0*/  IMAD.MOV.U32 R139, RZ, RZ, R229 ;  /* 0x000000ffff8b7224 */ /* 0x000fe200078e00e5 */
[----:B------:R-:W-:Y:S01]  /*2100*/  UMOV UR5, 0x40000040 ;  /* 0x4000004000057882 */ /* 0x000fe20000000000 */
[----:B------:R-:W-:Y:S01]  /*2110*/  IMAD.MOV.U32 R140, RZ, RZ, R228 ;  /* 0x000000ffff8c7224 */ /* 0x000fe200078e00e4 */
[----:B------:R-:W-:Y:S01]  /*2120*/  UMOV UR7, 0x80000020 ;  /* 0x8000002000077882 */ /* 0x000fe20000000000 */
[----:B------:R-:W-:-:S02]  /*2130*/  IMAD.MOV.U32 R141, RZ, RZ, R227 ;  /* 0x000000ffff8d7224 */ /* 0x000fc400078e00e3 */
[----:B------:R-:W-:Y:S01]  /*2140*/  IMAD.MOV.U32 R142, RZ, RZ, R226 ;  /* 0x000000ffff8e7224 */ /* 0x000fe200078e00e2 */
[----:B------:R-:W-:Y:S01]  /*2150*/  MOV R226, R12 ;  /* 0x0000000c00e27202 */ /* 0x000fe20000000f00 */
[----:B------:R-:W-:Y:S02]  /*2160*/  IMAD.MOV.U32 R143, RZ, RZ, R225 ;  /* 0x000000ffff8f7224 */ /* 0x000fe400078e00e1 */
[----:B------:R-:W-:Y:S02]  /*2170*/  IMAD.MOV.U32 R144, RZ, RZ, R224 ;  /* 0x000000ffff907224 */ /* 0x000fe400078e00e0 */
[----:B------:R-:W-:Y:S02]  /*2180*/  IMAD.MOV.U32 R146, RZ, RZ, R222 ;  /* 0x000000ffff927224 */ /* 0x000fe400078e00de */
[----:B------:R-:W-:Y:S02]  /*2190*/  IMAD.MOV.U32 R147, RZ, RZ, R221 ;  /* 0x000000ffff937224 */ /* 0x000fe400078e00dd */
[----:B------:R-:W-:-:S02]  /*21a0*/  IMAD.MOV.U32 R148, RZ, RZ, R220 ;  /* 0x000000ffff947224 */ /* 0x000fc400078e00dc */
[----:B------:R-:W-:Y:S02]  /*21b0*/  IMAD.MOV.U32 R149, RZ, RZ, R219 ;  /* 0x000000ffff957224 */ /* 0x000fe400078e00db */
[----:B------:R-:W-:Y:S02]  /*21c0*/  IMAD.MOV.U32 R150, RZ, RZ, R218 ;  /* 0x000000ffff967224 */ /* 0x000fe400078e00da */
[----:B------:R-:W-:Y:S01]  /*21d0*/  IMAD.MOV.U32 R151, RZ, RZ, R217 ;  /* 0x000000ffff977224 */ /* 0x000fe200078e00d9 */
[----:B------:R-:W-:Y:S01]  /*21e0*/  MOV R217, R22 ;  /* 0x0000001600d97202 */ /* 0x000fe20000000f00 */
        /* <DEDUP_REMOVED lines=17> */
[----:B------:R-:W-:-:S06]  /*2300*/  IMAD.MOV.U32 R234, RZ, RZ, R4 ;  /* 0x000000ffffea7224 */ /* 0x000fcc00078e0004 */
[----:B--2---:R-:W-:-:S06]  /*2310*/  WARPGROUP.ARRIVE ;  /* 0x00000000000079c5 */ /* 0x004fcc0000000000 */
[----:B------:R-:W-:Y:S03]  /*2320*/  HGMMA.64x256x16.F32.BF16 R108, gdesc[UR4].tnspA, R108, gsb0 ;  /* 0x23e00000046c79f0 */ /* 0x000fe6000800186c */
[----:B------:R-:W-:Y:S02]  /*2330*/  WARPGROUP.DEPBAR.LE gsb0, 0x0 ;  /* 0x00008000000079c5 */ /* 0x000fe40000010000 */
[----:B------:R-:W-:Y:S04]  /*2340*/  STL.64 [R1], R108 ;  /* 0x0000006c01007387 */ /* 0x000fe80000100a00 */
        /* <DEDUP_REMOVED lines=63> */
[----:B0-----:R1:W5:Y:S04]  /*2740*/  LDL.LU R160, [R1+0x2b8] ;  /* 0x0002b80001a07983 */ /* 0x0013680000300800 */
[----:B------:R-:W2:Y:S04]  /*2750*/  LDL.LU.64 R150, [R1+0x2b0] ;  /* 0x0002b00001967983 */ /* 0x000ea80000300a00 */
        /* <DEDUP_REMOVED lines=20> */
[----:B------:R-:W2:Y:S01]  /*28a0*/  LDL.LU.64 R108, [R1+0x208] ;  /* 0x00020800016c7983 */ /* 0x000ea20000300a00 */
[----:B------:R-:W-:Y:S01]  /*28b0*/  UIADD3 UR4, UR9, 0x280, URZ ;  /* 0x0000028009047890 */ /* 0x000fe2000fffe03f */
[----:B------:R-:W-:Y:S01]  /*28c0*/  UMOV UR5, 0x40000040 ;  /* 0x4000004000057882 */ /* 0x000fe20000000000 */
[----:B--2---:R-:W-:-:S07]  /*28d0*/  WARPGROUP.ARRIVE ;  /* 0x00000000000079c5 */ /* 0x004fce0000000000 */
[----:B------:R-:W-:Y:S03]  /*28e0*/  HGMMA.64x256x16.F32.BF16 R24, gdesc[UR4].tnspA, R24, gsb0 ;  /* 0x23e00000041879f0 */ /* 0x000fe60008001818 */
[----:B------:R-:W-:Y:S02]  /*28f0*/  WARPGROUP.DEPBAR.LE gsb0, 0x0 ;  /* 0x00008000000079c5 */ /* 0x000fe40000010000 */
[----:B-1----:R-:W-:Y:S05]  /*2900*/  @!P1 BRA `(.L_x_18) ;  /* 0x0000002000909947 */ /* 0x002fea0003800000 */
[----:B------:R-:W-:Y:S02]  /*2910*/  UIADD3 UR4, UR39, 0x1, URZ ;  /* 0x0000000127047890 */ /* 0x000fe4000fffe03f */
[----:B------:R-:W-:Y:S02]  /*2920*/  UMOV UR10, UR39 ;  /* 0x00000027000a7c82 */ /* 0x000fe40008000000 */
[----:B------:R-:W-:-:S04]  /*2930*/  UISETP.NE.AND UP0, UPT, UR4, 0x7, UPT ;  /* 0x000000070400788c */ /* 0x000fc8000bf05270 */
[----:B------:R-:W-:Y:S02]  /*2940*/  USEL UR5, URZ, 0x1, UP0 ;  /* 0x000000013f057887 */ /* 0x000fe40008000000 */
[----:B------:R-:W-:Y:S02]  /*2950*/  USEL UR9, UR4, URZ, UP0 ;  /* 0x0000003f04097287 */ /* 0x000fe40008000000 */
[----:B------:R-:W-:-:S06]  /*2960*/  ULOP3.LUT UR5, UR36, UR5, URZ, 0x3c, !UPT ;  /* 0x0000000524057292 */ /* 0x000fcc000f8e3c3f */
[----:B------:R-:W-:-:S07]  /*2970*/  IMAD.U32 R0, RZ, RZ, UR5 ;  /* 0x00000005ff007e24 */ /* 0x000fce000f8e00ff */
.L_x_25:
[----:B------:R-:W-:Y:S05]  /*2980*/  @!P0 BRA `(.L_x_19) ;  /* 0x0000000000048947 */ /* 0x000fea0003800000 */
[----:B------:R-:W-:Y:S01]  /*2990*/  BPT.TRAP 0x1 ;  /* 0x000000040000795c */ /* 0x000fe20000300000 */
.L_x_19:
[----:B------:R-:W0:Y:S01]  /*29a0*/  S2UR UR5, SR_CgaCtaId ;  /* 0x00000000000579c3 */ /* 0x000e220000008800 */
[----:B------:R-:W-:Y:S01]  /*29b0*/  UMOV UR4, 0x400 ;  /* 0x0000040000047882 */ /* 0x000fe20000000000 */
[----:B------:R-:W-:Y:S01]  /*29c0*/  SHF.L.U32 R4, R0, 0x1f, RZ ;  /* 0x0000001f00047819 */ /* 0x000fe200000006ff */
[----:B0-----:R-:W-:-:S04]  /*29d0*/  ULEA UR13, UR5, UR4, 0x18 ;  /* 0x00000004050d7291 */ /* 0x001fc8000f8ec03f */
[----:B------:R-:W-:-:S09]  /*29e0*/  ULEA UR4, UR9, UR13, 0x3 ;  /* 0x0000000d09047291 */ /* 0x000fd2000f8e183f */
[----:B------:R0:W1:Y:S01]  /*29f0*/  SYNCS.PHASECHK.TRANS64.TRYWAIT P1, [UR4], R4 ;  /* 0x00000004ff0075a7 */ /* 0x0000620008020144 */
[----:B------:R-:W-:Y:S05]  /*2a00*/  @!P0 BRA `(.L_x_20) ;  /* 0x0000000000048947 */ /* 0x000fea0003800000 */
[----:B------:R-:W-:Y:S01]  /*2a10*/  BPT.TRAP 0x1 ;  /* 0x000000040000795c */ /* 0x000fe20000300000 */
.L_x_20:
[----:B-1----:R-:W-:Y:S05]  /*2a20*/  @P1 BRA `(.L_x_21) ;  /* 0x0000000000081947 */ /* 0x002fea0003800000 */
[----:B------:R-:W1:Y:S02]  /*2a30*/  SYNCS.PHASECHK.TRANS64.TRYWAIT P1, [UR4], R4 ;  /* 0x00000004ff0075a7 */ /* 0x000e640008020144 */
[----:B-1----:R-:W-:Y:S05]  /*2a40*/  @!P1 BRA `(.L_x_22) ;  /* 0x0000014c00fc9947 */ /* 0x002fea0003800000 */
.L_x_21:
        /* <DEDUP_REMOVED lines=64> */
[----:B--2---:R-:W2:Y:S04]  /*2e50*/  LDL.LU.64 R24, [R1] ;  /* 0x0000000001187983 */ /* 0x004ea80000300a00 */
        /* <DEDUP_REMOVED lines=63> */
[----:B------:R-:W-:-:S02]  /*3250*/  ULEA UR11, UR9, UR46, 0xa ;  /* 0x0000002e090b7291 */ /* 0x000fc4000f8e503f */
[----:B------:R-:W-:Y:S01]  /*3260*/  ULEA UR12, UR9, UR8, 0xa ;  /* 0x00000008090c7291 */ /* 0x000fe2000f8e503f */
[----:B------:R-:W-:Y:S01]  /*3270*/  UMOV UR5, 0x40000040 ;  /* 0x4000004000057882 */ /* 0x000fe20000000000 */
[----:B------:R-:W-:-:S03]  /*3280*/  UMOV UR7, 0x80000020 ;  /* 0x8000002000077882 */ /* 0x000fc60000000000 */
[----:B------:R-:W-:Y:S02]  /*3290*/  UMOV UR4, UR11 ;  /* 0x0000000b00047c82 */ /* 0x000fe40008000000 */
[----:B------:R-:W-:Y:S01]  /*32a0*/  UMOV UR6, UR12 ;  /* 0x0000000c00067c82 */ /* 0x000fe20008000000 */
[----:B--2---:R-:W-:-:S06]  /*32b0*/  WARPGROUP.ARRIVE ;  /* 0x00000000000079c5 */ /* 0x004fcc0000000000 */
[----:B------:R-:W-:Y:S03]  /*32c0*/  HGMMA.64x256x16.F32.BF16 R24, gdesc[UR4].tnspA, R24, gsb0 ;  /* 0x23e00000041879f0 */ /* 0x000fe60008001818 */
[----:B------:R-:W-:Y:S02]  /*32d0*/  WARPGROUP.DEPBAR.LE gsb0, 0x0 ;  /* 0x00008000000079c5 */ /* 0x000fe40000010000 */
[----:B------:R-:W-:Y:S01]  /*32e0*/  STL.64 [R1], R24 ;  /* 0x0000001801007387 */ /* 0x000fe20000100a00 */
[----:B-1----:R-:W-:Y:S01]  /*32f0*/  IMAD.MOV.U32 R5, RZ, RZ, R150 ;  /* 0x000000ffff057224 */ /* 0x002fe200078e0096 */
[----:B------:R-:W-:Y:S01]  /*3300*/  MOV R7, R148 ;  /* 0x0000009400077202 */ /* 0x000fe20000000f00 */
[----:B0-----:R-:W-:Y:S01]  /*3310*/  IMAD.MOV.U32 R4, RZ, RZ, R151 ;  /* 0x000000ffff047224 */ /* 0x001fe200078e0097 */
        /* <DEDUP_REMOVED lines=44> */
[----:B------:R0:W-:Y:S01]  /*35e0*/  STL.64 [R1+0x60], R48 ;  /* 0x0000603001007387 */ /* 0x0001e20000100a00 */
[----:B------:R-:W-:-:S02]  /*35f0*/  IMAD.MOV.U32 R206, RZ, RZ, R122 ;  /* 0x000000ffffce7224 */ /* 0x000fc400078e007a */
[----:B------:R-:W-:Y:S01]  /*3600*/  IMAD.MOV.U32 R207, RZ, RZ, R123 ;  /* 0x000000ffffcf7224 */ /* 0x000fe200078e007b */
[----:B------:R-:W2:Y:S01]  /*3610*/  LDL.LU.64 R150, [R1+0x4b8] ;  /* 0x0004b80001967983 */ /* 0x000ea20000300a00 */
[----:B------:R-:W-:Y:S02]  /*3620*/  IMAD.MOV.U32 R204, RZ, RZ, R120 ;  /* 0x000000ffffcc7224 */ /* 0x000fe400078e0078 */
[----:B------:R-:W-:Y:S01]  /*3630*/  IMAD.MOV.U32 R205, RZ, RZ, R121 ;  /* 0x000000ffffcd7224 */ /* 0x000fe200078e0079 */
[----:B------:R-:W2:Y:S01]  /*3640*/  LDL.LU.64 R148, [R1+0x4b0] ;  /* 0x0004b00001947983 */ /* 0x000ea20000300a00 */
[----:B------:R-:W-:Y:S02]  /*3650*/  IMAD.MOV.U32 R202, RZ, RZ, R118 ;  /* 0x000000ffffca7224 */ /* 0x000fe400078e0076 */
[----:B------:R-:W-:Y:S01]  /*3660*/  IMAD.MOV.U32 R203, RZ, RZ, R119 ;  /* 0x000000ffffcb7224 */ /* 0x000fe200078e0077 */
[----:B------:R-:W2:Y:S01]  /*3670*/  LDL.LU.64 R146, [R1+0x4a8] ;  /* 0x0004a80001927983 */ /* 0x000ea20000300a00 */
        /* <DEDUP_REMOVED lines=108> */
[----:B0-----:R-:W2:Y:S04]  /*3d40*/  LDL.LU.64 R48, [R1+0x320] ;  /* 0x0003200001307983 */ /* 0x001ea80000300a00 */
        /* <DEDUP_REMOVED lines=13> */
[----:B------:R-:W-:-:S02]  /*3e20*/  UMOV UR5, 0x40000040 ;  /* 0x4000004000057882 */ /* 0x000fc40000000000 */
[----:B-----5:R-:W-:Y:S01]  /*3e30*/  STL [R1+0x2b8], R160 ;  /* 0x0002b8a001007387 */ /* 0x020fe20000100800 */
[----:B--2---:R-:W-:-:S06]  /*3e40*/  WARPGROUP.ARRIVE ;  /* 0x00000000000079c5 */ /* 0x004fcc0000000000 */
[----:B------:R-:W-:Y:S03]  /*3e50*/  HGMMA.64x256x16.F32.BF16 R24, gdesc[UR4].tnspA, R24, gsb0 ;  /* 0x23e00000041879f0 */ /* 0x000fe60008001818 */
        /* <DEDUP_REMOVED lines=55> */
[----:B------:R-:W-:-:S02]  /*41d0*/  IMAD.MOV.U32 R137, RZ, RZ, R232 ;  /* 0x000000ffff897224 */ /* 0x000fc400078e00e8 */
[----:B------:R-:W-:Y:S02]  /*41e0*/  IMAD.MOV.U32 R139, RZ, RZ, R230 ;  /* 0x000000ffff8b7224 */ /* 0x000fe400078e00e6 */
[----:B------:R-:W-:Y:S02]  /*41f0*/  IMAD.MOV.U32 R140, RZ, RZ, R229 ;  /* 0x000000ffff8c7224 */ /* 0x000fe400078e00e5 */
[----:B------:R-:W-:Y:S02]  /*4200*/  IMAD.MOV.U32 R141, RZ, RZ, R228 ;  /* 0x000000ffff8d7224 */ /* 0x000fe400078e00e4 */
[----:B------:R-:W-:Y:S02]  /*4210*/  IMAD.MOV.U32 R142, RZ, RZ, R227 ;  /* 0x000000ffff8e7224 */ /* 0x000fe400078e00e3 */
[----:B------:R-:W-:Y:S01]  /*4220*/  IMAD.MOV.U32 R143, RZ, RZ, R226 ;  /* 0x000000ffff8f7224 */ /* 0x000fe200078e00e2 */
[----:B------:R-:W-:Y:S01]  /*4230*/  MOV R226, R13 ;  /* 0x0000000d00e27202 */ /* 0x000fe20000000f00 */
[----:B------:R-:W-:-:S02]  /*4240*/  IMAD.MOV.U32 R144, RZ, RZ, R225 ;  /* 0x000000ffff907224 */ /* 0x000fc400078e00e1 */
[----:B------:R-:W-:Y:S02]  /*4250*/  IMAD.MOV.U32 R145, RZ, RZ, R224 ;  /* 0x000000ffff917224 */ /* 0x000fe400078e00e0 */
        /* <DEDUP_REMOVED lines=22> */
[----:B------:R-:W-:Y:S01]  /*43c0*/  IMAD.MOV.U32 R235, RZ, RZ, R4 ;  /* 0x000000ffffeb7224 */ /* 0x000fe200078e0004 */
[----:B------:R-:W-:Y:S02]  /*43d0*/  UIADD3 UR4, UR11, 0x80, URZ ;  /* 0x000000800b047890 */ /* 0x000fe4000fffe03f */
[----:B------:R-:W-:Y:S01]  /*43e0*/  UIADD3 UR6, UR12, 0x2, URZ ;  /* 0x000000020c067890 */ /* 0x000fe2000fffe03f */
[----:B------:R-:W-:Y:S01]  /*43f0*/  UMOV UR5, 0x40000040 ;  /* 0x4000004000057882 */ /* 0x000fe20000000000 */
[----:B------:R-:W-:Y:S01]  /*4400*/  UMOV UR7, 0x80000020 ;  /* 0x8000002000077882 */ /* 0x000fe20000000000 */
        /* <DEDUP_REMOVED lines=96> */
[----:B------:R-:W-:Y:S01]  /*4a10*/  BPT.TRAP 0x1 ;  /* 0x000000040000795c */ /* 0x000fe20000300000 */
.L_x_23:
[----:B------:R-:W-:Y:S02]  /*4a20*/  UISETP.GT.U32.AND UP0, UPT, UR37, 0x1, UPT ;  /* 0x000000012500788c */ /* 0x000fe4000bf04070 */
[----:B------:R-:W-:-:S04]  /*4a30*/  ULEA UR4, UR10, UR13, 0x3 ;  /* 0x0000000d0a047291 */ /* 0x000fc8000f8e183f */
[----:B------:R-:W-:Y:S01]  /*4a40*/  UIADD3 UR4, UR4, 0x38, URZ ;  /* 0x0000003804047890 */ /* 0x000fe2000fffe03f */
[----:B------:R-:W-:-:S03]  /*4a50*/  PLOP3.LUT P1, PT, PT, PT, UP0, 0x80, 0x0 ;  /* 0x000000000000781c */ /* 0x000fc60003f2f008 */
[----:B------:R-:W-:-:S09]  /*4a60*/  UPRMT UR4, URZ, 0x654, UR4 ;  /* 0x000006543f047896 */ /* 0x000fd20008000004 */
[----:B------:R-:W-:Y:S01]  /*4a70*/  SYNCS.ARRIVE.TRANS64.RED.A1T0 RZ, [UR4], RZ ;  /* 0x000000ffffff79a7 */ /* 0x000fe20008100404 */
[----:B------:R-:W-:Y:S05]  /*4a80*/  @P1 BRA `(.L_x_24) ;  /* 0x0000000000041947 */ /* 0x000fea0003800000 */
[----:B------:R-:W-:Y:S01]  /*4a90*/  BPT.TRAP 0x1 ;  /* 0x000000040000795c */ /* 0x000fe20000300000 */
.L_x_24:
[----:B------:R-:W-:Y:S01]  /*4aa0*/  UIADD3 UR9, UR9, 0x1, URZ ;  /* 0x0000000109097890 */ /* 0x000fe2000fffe03f */
[C---:B------:R-:W-:Y:S01]  /*4ab0*/  ISETP.GT.AND P1, PT, R3.reuse, 0x1, PT ;  /* 0x000000010300780c */ /* 0x040fe20003f24270 */
[----:B------:R-:W-:Y:S01]  /*4ac0*/  UIADD3 UR10, UR10, 0x1, URZ ;  /* 0x000000010a0a7890 */ /* 0x000fe2000fffe03f */
[----:B------:R-:W-:Y:S01]  /*4ad0*/  VIADD R3, R3, 0xffffffff ;  /* 0xffffffff03037836 */ /* 0x000fe20000000000 */
[----:B------:R-:W-:Y:S02]  /*4ae0*/  UISETP.NE.AND UP0, UPT, UR9, 0x7, UPT ;  /* 0x000000070900788c */ /* 0x000fe4000bf05270 */
[----:B------:R-:W-:Y:S02]  /*4af0*/  UISETP.NE.AND UP1, UPT, UR10, 0x7, UPT ;  /* 0x000000070a00788c */ /* 0x000fe4000bf25270 */
[----:B------:R-:W-:Y:S02]  /*4b00*/  USEL UR4, URZ, 0x1, UP0 ;  /* 0x000000013f047887 */ /* 0x000fe40008000000 */
[----:B------:R-:W-:-:S02]  /*4b10*/  USEL UR9, UR9, URZ, UP0 ;  /* 0x0000003f09097287 */ /* 0x000fc40008000000 */
[----:B------:R-:W-:Y:S02]  /*4b20*/  USEL UR10, UR10, URZ, UP1 ;  /* 0x0000003f0a0a7287 */ /* 0x000fe40008800000 */
[----:B------:R-:W-:Y:S01]  /*4b30*/  LOP3.LUT R0, R0, UR4, RZ, 0x3c, !PT ;  /* 0x0000000400007c12 */ /* 0x000fe2000f8e3cff */
[----:B------:R-:W-:Y:S09]  /*4b40*/  @P1 BRA `(.L_x_25) ;  /* 0xffffffdc008c1947 */ /* 0x000ff2000383ffff */
.L_x_18:
[----:B------:R-:W0:Y:S02]  /*4b50*/  LDC R0, c[0x0][0x28c] ;  /* 0x0000a300ff007b82 */ /* 0x000e240000000800 */
[----:B0-----:R-:W-:-:S13]  /*4b60*/  ISETP.GE.AND P1, PT, R0, 0x1, PT ;  /* 0x000000010000780c */ /* 0x001fda0003f26270 */
[----:B------:R-:W-:Y:S05]  /*4b70*/  @!P1 BRA `(.L_x_26) ;  /* 0x0000000000549947 */ /* 0x000fea0003800000 */
[----:B------:R-:W-:Y:S05]  /*4b80*/  @!P0 BRA `(.L_x_27) ;  /* 0x0000000000048947 */ /* 0x000fea0003800000 */
[----:B------:R-:W-:Y:S01]  /*4b90*/  BPT.TRAP 0x1 ;  /* 0x000000040000795c */ /* 0x000fe20000300000 */
.L_x_27:
[----:B------:R-:W-:Y:S01]  /*4ba0*/  UISETP.LT.AND UP0, UPT, UR45, 0x1, UPT ;  /* 0x000000012d00788c */ /* 0x000fe2000bf01270 */
[----:B------:R-:W0:Y:S03]  /*4bb0*/  S2UR UR7, SR_CgaCtaId ;  /* 0x00000000000779c3 */ /* 0x000e260000008800 */
[----:B------:R-:W-:Y:S02]  /*4bc0*/  USEL UR6, UR45, 0x1, UP0 ;  /* 0x000000012d067887 */ /* 0x000fe40008000000 */
[----:B------:R-:W-:Y:S02]  /*4bd0*/  UISETP.GT.U32.AND UP0, UPT, UR37, 0x1, UPT ;  /* 0x000000012500788c */ /* 0x000fe4000bf04070 */
[----:B------:R-:W-:-:S04]  /*4be0*/  UIADD3 UR6, UR39, UR45, -UR6 ;  /* 0x0000002d27067290 */ /* 0x000fc8000fffe806 */
[----:B------:R-:W-:Y:S01]  /*4bf0*/  UIMAD.WIDE.U32 UR4, UR6, 0x24924925, URZ ;  /* 0x24924925060478a5 */ /* 0x000fe2000f8e003f */
[----:B------:R-:W-:-:S03]  /*4c00*/  PLOP3.LUT P0, PT, PT, PT, UP0, 0x80, 0x0 ;  /* 0x000000000000781c */ /* 0x000fc60003f0f008 */
[----:B------:R-:W-:-:S04]  /*4c10*/  UIADD3 UR4, UR6, -UR5, URZ ;  /* 0x8000000506047290 */ /* 0x000fc8000fffe03f */
[----:B------:R-:W-:-:S03]  /*4c20*/  ULEA.HI UR4, UR4, UR5, URZ, 0x1f ;  /* 0x0000000504047291 */ /* 0x000fc6000f8ff83f */
[----:B------:R-:W-:Y:S01]  /*4c30*/  UMOV UR5, 0x400 ;  /* 0x0000040000057882 */ /* 0x000fe20000000000 */
[----:B------:R-:W-:Y:S02]  /*4c40*/  USHF.R.U32.HI UR4, URZ, 0x2, UR4 ;  /* 0x000000023f047899 */ /* 0x000fe40008011604 */
[----:B0-----:R-:W-:Y:S02]  /*4c50*/  ULEA UR5, UR7, UR5, 0x18 ;  /* 0x0000000507057291 */ /* 0x001fe4000f8ec03f */
[----:B------:R-:W-:-:S04]  /*4c60*/  UIMAD UR4, UR4, -0x7, UR6 ;  /* 0xfffffff9040478a4 */ /* 0x000fc8000f8e0206 */
[----:B------:R-:W-:-:S04]  /*4c70*/  ULEA UR4, UR4, UR5, 0x3 ;  /* 0x0000000504047291 */ /* 0x000fc8000f8e183f */
[----:B------:R-:W-:-:S04]  /*4c80*/  UIADD3 UR4, UR4, 0x38, URZ ;  /* 0x0000003804047890 */ /* 0x000fc8000fffe03f */
[----:B------:R-:W-:-:S09]  /*4c90*/  UPRMT UR4, URZ, 0x654, UR4 ;  /* 0x000006543f047896 */ /* 0x000fd20008000004 */
[----:B------:R-:W-:Y:S01]  /*4ca0*/  SYNCS.ARRIVE.TRANS64.RED.A1T0 RZ, [UR4], RZ ;  /* 0x000000ffffff79a7 */ /* 0x000fe20008100404 */
[----:B------:R-:W-:Y:S05]  /*4cb0*/  @P0 BRA `(.L_x_26) ;  /* 0x0000000000040947 */ /* 0x000fea0003800000 */
[----:B------:R-:W-:Y:S01]  /*4cc0*/  BPT.TRAP 0x1 ;  /* 0x000000040000795c */ /* 0x000fe20000300000 */
.L_x_26:
[----:B------:R-:W0:Y:S01]  /*4cd0*/  S2R R8, SR_TID.X ;  /* 0x0000000000087919 */ /* 0x000e220000002100 */
[----:B-----5:R-:W-:Y:S01]  /*4ce0*/  LOP3.LUT R4, R160, 0x1, RZ, 0xc0, !PT ;  /* 0x00000001a0047812 */ /* 0x020fe200078ec0ff */
[----:B------:R-:W-:Y:S01]  /*4cf0*/  IMAD.MOV.U32 R19, RZ, RZ, 0x6540 ;  /* 0x00006540ff137424 */ /* 0x000fe200078e00ff */
[----:B------:R-:W-:Y:S01]  /*4d00*/  USHF.R.S32.HI UR10, URZ, 0x1f, UR44 ;  /* 0x0000001f3f0a7899 */ /* 0x000fe2000801142c */
[----:B------:R-:W-:Y:S02]  /*4d10*/  ULDC.64 UR8, c[0x0][0x5d0] ;  /* 0x0001740000087ab9 */ /* 0x000fe40000000a00 */
[----:B------:R-:W-:Y:S01]  /*4d20*/  IMAD.SHL.U32 R3, R4, 0x40, RZ ;  /* 0x0000004004037824 */ /* 0x000fe200078e00ff */
[----:B------:R-:W-:Y:S02]  /*4d30*/  UIMAD UR4, UR10, UR8, URZ ;  /* 0x000000080a0472a4 */ /* 0x000fe4000f8e023f */
[----:B------:R-:W-:Y:S01]  /*4d40*/  IMAD.U32 R6, RZ, RZ, UR8 ;  /* 0x00000008ff067e24 */ /* 0x000fe2000f8e00ff */
[----:B------:R-:W-:Y:S01]  /*4d50*/  UIMAD.WIDE UR6, UR42, 0x100, URZ ;  /* 0x000001002a0678a5 */ /* 0x000fe2000f8e023f */
[----:B------:R-:W-:Y:S01]  /*4d60*/  ULDC UR8, c[0x0][0x288] ;  /* 0x0000a20000087ab9 */ /* 0x000fe20000000800 */
[----:B------:R-:W-:-:S02]  /*4d70*/  UIMAD UR4, UR44, UR9, UR4 ;  /* 0x000000092c0472a4 */ /* 0x000fc4000f8e0204 */
[----:B------:R-:W-:Y:S01]  /*4d80*/  USHF.L.U32 UR42, UR42, 0x8, URZ ;  /* 0x000000082a2a7899 */ /* 0x000fe2000800063f */
[----:B------:R-:W-:Y:S01]  /*4d90*/  ULDC UR9, c[0x0][0x284] ;  /* 0x0000a10000097ab9 */ /* 0x000fe20000000800 */
[----:B------:R-:W-:Y:S01]  /*4da0*/  UIADD3 UR39, UR45, UR39, URZ ;  /* 0x000000272d277290 */ /* 0x000fe2000fffe03f */
[----:B------:R-:W-:Y:S01]  /*4db0*/  MOV R17, UR9 ;  /* 0x0000000900117c02 */ /* 0x000fe20008000f00 */
[----:B------:R-:W-:Y:S02]  /*4dc0*/  UISETP.GE.U32.AND UP1, UPT, UR45, 0x7, UPT ;  /* 0x000000072d00788c */ /* 0x000fe4000bf26070 */
[----:B------:R-:W-:-:S04]  /*4dd0*/  UISETP.GT.U32.AND UP0, UPT, UR39, 0x6, UPT ;  /* 0x000000062700788c */ /* 0x000fc8000bf04070 */
[----:B------:R-:W-:Y:S01]  /*4de0*/  UISETP.LT.U32.AND UP0, UPT, UR45, 0x7, UP0 ;  /* 0x000000072d00788c */ /* 0x000fe20008701070 */
[C---:B0-----:R-:W-:Y:S01]  /*4df0*/  IMAD.SHL.U32 R18, R8.reuse, 0x2, RZ ;  /* 0x0000000208127824 */ /* 0x041fe200078e00ff */
[----:B------:R-:W-:Y:S02]  /*4e00*/  SHF.R.U32.HI R0, RZ, 0x2, R8 ;  /* 0x00000002ff007819 */ /* 0x000fe40000011608 */
[----:B------:R-:W-:Y:S02]  /*4e10*/  LOP3.LUT R5, R8, 0x60, RZ, 0xc0, !PT ;  /* 0x0000006008057812 */ /* 0x000fe400078ec0ff */
[----:B------:R-:W-:Y:S02]  /*4e20*/  LOP3.LUT R18, R18, 0x6, RZ, 0xc0, !PT ;  /* 0x0000000612127812 */ /* 0x000fe400078ec0ff */
[----:B------:R-:W-:Y:S02]  /*4e30*/  LOP3.LUT R0, R0, 0x7, RZ, 0xc0, !PT ;  /* 0x0000000700007812 */ /* 0x000fe400078ec0ff */
[----:B------:R-:W-:Y:S01]  /*4e40*/  PRMT R18, R18, R19, UR43 ;  /* 0x0000002b12127e16 */ /* 0x000fe20008000013 */
[----:B------:R-:W-:Y:S01]  /*4e50*/  USHF.L.U32 UR43, UR43, 0x8, URZ ;  /* 0x000000082b2b7899 */ /* 0x000fe2000800063f */
[----:B------:R-:W-:-:S02]  /*4e60*/  SHF.R.U32.HI R5, RZ, 0x1, R5 ;  /* 0x00000001ff057819 */ /* 0x000fc40000011605 */
[----:B------:R-:W-:Y:S01]  /*4e70*/  LOP3.LUT R3, R3, 0x40, R0, 0xe2, !PT ;  /* 0x0000004003037812 */ /* 0x000fe200078ee200 */
[----:B------:R-:W-:Y:S01]  /*4e80*/  UISETP.GE.AND UP2, UPT, UR43, UR8, UPT ;  /* 0x000000082b00728c */ /* 0x000fe2000bf46270 */
[----:B------:R-:W-:Y:S02]  /*4e90*/  SHF.R.S32.HI R19, RZ, 0x1f, R18 ;  /* 0x0000001fff137819 */ /* 0x000fe40000011412 */
[----:B------:R-:W-:Y:S01]  /*4ea0*/  IADD3 R0, RZ, -R5, -R0 ;  /* 0x80000005ff007210 */ /* 0x000fe20007ffe800 */
[----:B------:R-:W-:Y:S01]  /*4eb0*/  UISETP.GE.OR UP2, UPT, UR42, UR9, UP2 ;  /* 0x000000092a00728c */ /* 0x000fe20009746670 */
[----:B------:R-:W-:Y:S01]  /*4ec0*/  LOP3.LUT R3, R3, UR6, R5, 0xfe, !PT ;  /* 0x0000000603037c12 */ /* 0x000fe2000f8efe05 */
[----:B------:R-:W-:-:S04]  /*4ed0*/  IMAD.WIDE.U32 R6, R6, UR44, R18 ;  /* 0x0000002c06067c25 */ /* 0x000fc8000f8e0012 */
[----:B------:R-:W-:Y:S01]  /*4ee0*/  IMAD R0, R4, -0x40, R0 ;  /* 0xffffffc004007824 */ /* 0x000fe200078e0200 */
[----:B------:R-:W-:Y:S01]  /*4ef0*/  PLOP3.LUT P0, PT, PT, PT, UP2, 0x80, 0x0 ;  /* 0x000000000000781c */ /* 0x000fe20003f0f028 */
[----:B------:R-:W-:Y:S01]  /*4f00*/  VIADD R7, R7, UR4 ;  /* 0x0000000407077c36 */ /* 0x000fe20008000000 */
[----:B------:R-:W-:Y:S01]  /*4f10*/  UIMAD.WIDE.U32 UR4, UR39, 0x24924925, URZ ;  /* 0x24924925270478a5 */ /* 0x000fe2000f8e003f */
[----:B------:R-:W-:Y:S01]  /*4f20*/  IMAD.MOV.U32 R4, RZ, RZ, -0x2 ;  /* 0xfffffffeff047424 */ /* 0x000fe200078e00ff */
[----:B------:R-:W-:Y:S01]  /*4f30*/  IADD3 R17, R17, -UR42, R0 ;  /* 0x8000002a11117c10 */ /* 0x000fe2000fffe000 */
[----:B------:R-:W-:Y:S01]  /*4f40*/  UMOV UR42, 0xffffffff ;  /* 0xffffffff002a7882 */ /* 0x000fe20000000000 */
[----:B------:R-:W-:Y:S01]  /*4f50*/  LOP3.LUT R0, R8, 0x3, RZ, 0xc0, !PT ;  /* 0x0000000308007812 */ /* 0x000fe200078ec0ff */
[----:B------:R-:W-:-:S04]  /*4f60*/  UIADD3 UR4, UR39, -UR5, URZ ;  /* 0x8000000527047290 */ /* 0x000fc8000fffe03f */
[----:B------:R-:W-:Y:S01]  /*4f70*/  IMAD R0, R0, R4, UR8 ;  /* 0x0000000800007e24 */ /* 0x000fe2000f8e0204 */
[----:B------:R-:W-:Y:S02]  /*4f80*/  USEL UR8, URZ, 0x1, !UP0 ;  /* 0x000000013f087887 */ /* 0x000fe4000c000000 */
[----:B------:R-:W-:Y:S01]  /*4f90*/  ULEA.HI UR4, UR4, UR5, URZ, 0x1f ;  /* 0x0000000504047291 */ /* 0x000fe2000f8ff83f */
[----:B------:R-:W-:Y:S01]  /*4fa0*/  VIADD R0, R0, -UR43 ;  /* 0x8000002b00007c36 */ /* 0x000fe20008000000 */
[----:B------:R-:W-:Y:S02]  /*4fb0*/  ULOP3.LUT UR36, UR36, UR8, URZ, 0x3c, !UPT ;  /* 0x0000000824247292 */ /* 0x000fe4000f8e3c3f */
[----:B------:R-:W-:-:S04]  /*4fc0*/  USHF.R.U32.HI UR4, URZ, 0x2, UR4 ;  /* 0x000000023f047899 */ /* 0x000fc80008011604 */
[----:B------:R-:W-:Y:S02]  /*4fd0*/  @UP1 ULOP3.LUT UR36, UR36, 0x1, UR4, 0x78, !UPT ;  /* 0x0000000124241892 */ /* 0x000fe4000f8e7804 */
[----:B------:R-:W-:Y:S01]  /*4fe0*/  UIMAD UR39, UR4, -0x7, UR39 ;  /* 0xfffffff9042778a4 */ /* 0x000fe2000f8e0227 */
[----:B------:R-:W-:Y:S11]  /*4ff0*/  @P0 BRA `(.L_x_28) ;  /* 0x0000010400d80947 */ /* 0x000ff60003800000 */
[----:B------:R-:W-:Y:S01]  /*5000*/  FSETP.NEU.AND P0, PT, R16, RZ, PT ;  /* 0x000000ff1000720b */ /* 0x000fe20003f0d000 */
[----:B------:R-:W-:Y:S01]  /*5010*/  ULDC.64 UR8, c[0x0][0x5c8] ;  /* 0x0001720000087ab9 */ /* 0x000fe20000000a00 */
[----:B------:R-:W-:Y:S01]  /*5020*/  ISETP.GT.AND P3, PT, R17, RZ, PT ;  /* 0x000000ff1100720c */ /* 0x000fe20003f64270 */
[----:B------:R-:W-:Y:S01]  /*5030*/  UIMAD UR4, UR7, UR8, URZ ;  /* 0x00000008070472a4 */ /* 0x000fe2000f8e023f */
[----:B------:R-:W-:Y:S01]  /*5040*/  IMAD.U32 R10, RZ, RZ, UR9 ;  /* 0x00000009ff0a7e24 */ /* 0x000fe2000f8e00ff */
[----:B------:R-:W-:Y:S01]  /*5050*/  BSSY B0, `(.L_x_28) ;  /* 0x0001070000007945 */ /* 0x000fe20003800000 */
[----:B------:R-:W-:Y:S01]  /*5060*/  IMAD.WIDE.U32 R6, R3, UR8, R6 ;  /* 0x0000000803067c25 */ /* 0x000fe2000f8e0006 */
[----:B------:R-:W-:-:S03]  /*5070*/  ISETP.GT.AND P1, PT, R0, RZ, P3 ;  /* 0x000000ff0000720c */ /* 0x000fc60001f24270 */
[----:B------:R-:W-:-:S04]  /*5080*/  IMAD R10, R3, R10, UR4 ;  /* 0x00000004030a7e24 */ /* 0x000fc8000f8e020a */
[----:B------:R-:W-:Y:S01]  /*5090*/  IMAD.IADD R10, R7, 0x1, R10 ;  /* 0x00000001070a7824 */ /* 0x000fe200078e020a */
[----:B------:R-:W-:Y:S06]  /*50a0*/  @!P0 BRA `(.L_x_29) ;  /* 0x000000b800108947 */ /* 0x000fec0003800000 */
[----:B------:R-:W0:Y:S01]  /*50b0*/  LDC.64 R22, c[0x0][0x5b8] ;  /* 0x00016e00ff167b82 */ /* 0x000e220000000a00 */
[----:B------:R-:W2:Y:S01]  /*50c0*/  LDL.LU R11, [R1] ;  /* 0x00000000010b7983 */ /* 0x000ea20000300800 */
[----:B------:R-:W-:-:S06]  /*50d0*/  ULDC.64 UR4, c[0x0][0x5c0] ;  /* 0x0001700000047ab9 */ /* 0x000fcc0000000a00 */
[----:B------:R-:W1:Y:S08]  /*50e0*/  LDC.64 R14, c[0x0][0x5b0] ;  /* 0x00016c00ff0e7b82 */ /* 0x000e700000000a00 */
[----:B------:R-:W3:Y:S01]  /*50f0*/  LDC.64 R12, c[0x0][0x5a8] ;  /* 0x00016a00ff0c7b82 */ /* 0x000ee20000000a00 */
[C---:B0-----:R-:W-:Y:S02]  /*5100*/  IMAD R157, R22.reuse, UR10, RZ ;  /* 0x0000000a169d7c24 */ /* 0x041fe4000f8e02ff */
[----:B------:R-:W-:-:S04]  /*5110*/  IMAD.WIDE.U32 R152, R22, UR44, R18 ;  /* 0x0000002c16987c25 */ /* 0x000fc8000f8e0012 */
[----:B------:R-:W-:Y:S02]  /*5120*/  IMAD R157, R23, UR44, R157 ;  /* 0x0000002c179d7c24 */ /* 0x000fe4000f8e029d */
[----:B-1----:R-:W-:Y:S02]  /*5130*/  IMAD R156, R14, UR7, RZ ;  /* 0x000000070e9c7c24 */ /* 0x002fe4000f8e02ff */
[----:B------:R-:W-:Y:S02]  /*5140*/  IMAD.IADD R21, R153, 0x1, R157 ;  /* 0x0000000199157824 */ /* 0x000fe400078e029d */
[----:B------:R-:W-:Y:S02]  /*5150*/  IMAD.MOV.U32 R20, RZ, RZ, R152 ;  /* 0x000000ffff147224 */ /* 0x000fe400078e0098 */
[C---:B------:R-:W-:Y:S02]  /*5160*/  IMAD R156, R3.reuse, R15, R156 ;  /* 0x0000000f039c7224 */ /* 0x040fe400078e029c */
[----:B------:R-:W-:-:S04]  /*5170*/  IMAD.WIDE.U32 R4, R3, R14, R20 ;  /* 0x0000000e03047225 */ /* 0x000fc800078e0014 */
[----:B------:R-:W-:Y:S01]  /*5180*/  IMAD.IADD R5, R5, 0x1, R156 ;  /* 0x0000000105057824 */ /* 0x000fe200078e029c */
[----:B---3--:R-:W-:-:S04]  /*5190*/  LEA R8, P0, R4, R12, 0x1 ;  /* 0x0000000c04087211 */ /* 0x008fc800078008ff */
[----:B------:R-:W-:-:S05]  /*51a0*/  LEA.HI.X R9, R4, R13, R5, 0x1, P0 ;  /* 0x0000000d04097211 */ /* 0x000fca00000f0c05 */
[----:B------:R-:W3:Y:S01]  /*51b0*/  @P1 LDG.E.LTC128B.U16 R23, desc[UR40][R8.64] ;  /* 0x0000002808171981 */ /* 0x000ee2000c1e1520 */
[----:B------:R-:W-:Y:S01]  /*51c0*/  BSSY B1, `(.L_x_30) ;  /* 0x0000011000017945 */ /* 0x000fe20003800000 */
[----:B---3--:R-:W-:-:S05]  /*51d0*/  SHF.L.U32 R4, R23, 0x10, RZ ;  /* 0x0000001017047819 */ /* 0x008fca00000006ff */
[----:B------:R-:W-:-:S04]  /*51e0*/  FMUL R4, R4, R16 ;  /* 0x0000001004047220 */ /* 0x000fc80000400000 */
[----:B--2---:R-:W-:Y:S01]  /*51f0*/  FFMA R7, R11, R2, R4 ;  /* 0x000000020b077223 */ /* 0x004fe20000000004 */
[----:B------:R-:W-:-:S04]  /*5200*/  LEA R4, P0, R6, UR4, 0x1 ;  /* 0x0000000406047c11 */ /* 0x000fc8000f8008ff */
[----:B------:R-:W-:Y:S02]  /*5210*/  LEA.HI.X R5, R6, UR5, R10, 0x1, P0 ;  /* 0x0000000506057c11 */ /* 0x000fe400080f0c0a */
[----:B------:R-:W-:-:S05]  /*5220*/  F2FP.BF16.F32.PACK_AB R6, RZ, R7 ;  /* 0x00000007ff06723e */ /* 0x000fca00000010ff */
[----:B------:R0:W-:Y:S02]  /*5230*/  @P1 STG.E.U16 desc[UR40][R4.64], R6 ;  /* 0x0000000604001986 */ /* 0x0001e4000c101528 */
[----:B0-----:R-:W-:-:S04]  /*5240*/  IMAD.WIDE.U32 R6, R3, R14, R18 ;  /* 0x0000000e03067225 */ /* 0x001fc800078e0012 */
[----:B------:R-:W-:Y:S02]  /*5250*/  IMAD.IADD R7, R156, 0x1, R7 ;  /* 0x000000019c077824 */ /* 0x000fe400078e0207 */
[----:B------:R-:W-:-:S04]  /*5260*/  IMAD.WIDE.U32 R6, R22, UR44, R6 ;  /* 0x0000002c16067c25 */ /* 0x000fc8000f8e0006 */
[----:B------:R-:W-:Y:S01]  /*5270*/  IMAD.IADD R7, R157, 0x1, R7 ;  /* 0x000000019d077824 */ /* 0x000fe200078e0207 */
[----:B------:R-:W-:-:S04]  /*5280*/  LEA R10, P0, R6, R12, 0x1 ;  /* 0x0000000c060a7211 */ /* 0x000fc800078008ff */
[----:B------:R-:W-:Y:S02]  /*5290*/  LEA.HI.X R11, R6, R13, R7, 0x1, P0 ;  /* 0x0000000d060b7211 */ /* 0x000fe400000f0c07 */
[----:B------:R-:W-:-:S13]  /*52a0*/  ISETP.GT.AND P0, PT, R0, 0x1, P3 ;  /* 0x000000010000780c */ /* 0x000fda0001f04270 */
[----:B------:R-:W-:Y:S05]  /*52b0*/  @!P0 BRA `(.L_x_31) ;  /* 0x0000000000048947 */ /* 0x000fea0003800000 */
[----:B------:R0:W5:Y:S02]  /*52c0*/  LDG.E.LTC128B.U16 R23, desc[UR40][R10.64+0x2] ;  /* 0x000002280a177981 */ /* 0x000164000c1e1520 */
.L_x_31:
[----:B------:R-:W-:Y:S05]  /*52d0*/  BSYNC B1 ;  /* 0x0000000000017941 */ /* 0x000fea0003800000 */
.L_x_30:
[----:B------:R-:W2:Y:S01]  /*52e0*/  LDL.LU R7, [R1+0x4] ;  /* 0x0000040001077983 */ /* 0x000ea20000300800 */
[----:B-----5:R-:W-:Y:S01]  /*52f0*/  IMAD.U32 R6, R23, 0x10000, RZ ;  /* 0x0001000017067824 */ /* 0x020fe200078e00ff */
[C---:B------:R-:W-:Y:S01]  /*5300*/  SHF.L.U64.HI R155, R14.reuse, 0x3, R15 ;  /* 0x000000030e9b7819 */ /* 0x040fe2000001020f */
[----:B------:R-:W-:Y:S01]  /*5310*/  IMAD.SHL.U32 R154, R14, 0x8, RZ ;  /* 0x000000080e9a7824 */ /* 0x000fe200078e00ff */
[----:B------:R-:W3:Y:S01]  /*5320*/  LDL.LU R158, [R1+0x8] ;  /* 0x00000800019e7983 */ /* 0x000ee20000300800 */
[----:B------:R-:W-:-:S04]  /*5330*/  FMUL R6, R6, R16 ;  /* 0x0000001006067220 */ /* 0x000fc80000400000 */
[----:B--2---:R-:W-:-:S05]  /*5340*/  FFMA R6, R7, R2, R6 ;  /* 0x0000000207067223 */ /* 0x004fca0000000006 */
[----:B------:R-:W-:-:S05]  /*5350*/  F2FP.BF16.F32.PACK_AB R6, RZ, R6 ;  /* 0x00000006ff06723e */ /* 0x000fca00000010ff */
[----:B------:R1:W-:Y:S01]  /*5360*/  @P0 STG.E.U16 desc[UR40][R4.64+0x2], R6 ;  /* 0x0000020604000986 */ /* 0x0003e2000c101528 */
[----:B------:R-:W-:-:S04]  /*5370*/  ISETP.GT.AND P0, PT, R17, 0x8, PT ;  /* 0x000000081100780c */ /* 0x000fc80003f04270 */
[----:B------:R-:W-:Y:S01]  /*5380*/  ISETP.GT.AND P1, PT, R0, RZ, P0 ;  /* 0x000000ff0000720c */ /* 0x000fe20000724270 */
[----:B-1----:R-:W-:-:S04]  /*5390*/  IMAD.WIDE.U32 R6, R3, R14, R154 ;  /* 0x0000000e03067225 */ /* 0x002fc800078e009a */
[----:B------:R-:W-:Y:S01]  /*53a0*/  IMAD.IADD R156, R156, 0x1, R7 ;  /* 0x000000019c9c7824 */ /* 0x000fe200078e0207 */
[----:B------:R-:W-:-:S05]  /*53b0*/  IADD3 R7, P2, R152, R6, RZ ;  /* 0x0000000698077210 */ /* 0x000fca0007f5e0ff */
[----:B------:R-:W-:Y:S01]  /*53c0*/  IMAD.X R9, R156, 0x1, R21, P2 ;  /* 0x000000019c097824 */ /* 0x000fe200010e0615 */
[----:B------:R-:W-:-:S04]  /*53d0*/  LEA R8, P2, R7, R12, 0x1 ;  /* 0x0000000c07087211 */ /* 0x000fc800078408ff */
[----:B------:R-:W-:-:S05]  /*53e0*/  LEA.HI.X R9, R7, R13, R9, 0x1, P2 ;  /* 0x0000000d07097211 */ /* 0x000fca00010f0c09 */
[----:B------:R1:W2:Y:S01]  /*53f0*/  @P1 LDG.E.LTC128B.U16 R23, desc[UR40][R8.64] ;  /* 0x0000002808171981 */ /* 0x0002a2000c1e1520 */
[----:B------:R-:W-:Y:S01]  /*5400*/  IADD3 R6, P2, R18, R6, RZ ;  /* 0x0000000612067210 */ /* 0x000fe20007f5e0ff */
[----:B------:R-:W-:Y:S01]  /*5410*/  BSSY B1, `(.L_x_32) ;  /* 0x0000016000017945 */ /* 0x000fe20003800000 */
[----:B------:R-:W-:-:S03]  /*5420*/  ISETP.GT.AND P4, PT, R0, 0x1, P0 ;  /* 0x000000010000780c */ /* 0x000fc60000784270 */
[----:B------:R-:W-:Y:S02]  /*5430*/  IMAD.X R7, R19, 0x1, R156, P2 ;  /* 0x0000000113077824 */ /* 0x000fe400010e069c */
[----:B------:R-:W-:Y:S02]  /*5440*/  IMAD.U32 R156, RZ, RZ, UR9 ;  /* 0x00000009ff9c7e24 */ /* 0x000fe4000f8e00ff */
[----:B------:R-:W-:-:S05]  /*5450*/  IMAD.WIDE.U32 R6, R22, UR44, R6 ;  /* 0x0000002c16067c25 */ /* 0x000fca000f8e0006 */
[----:B------:R-:W-:Y:S02]  /*5460*/  IADD3 R7, R157, R7, RZ ;  /* 0x000000079d077210 */ /* 0x000fe40007ffe0ff */
[----:B-1----:R-:W-:-:S04]  /*5470*/  LEA R8, P2, R6, R12, 0x1 ;  /* 0x0000000c06087211 */ /* 0x002fc800078408ff */
[----:B------:R-:W-:Y:S01]  /*5480*/  LEA.HI.X R9, R6, R13, R7, 0x1, P2 ;  /* 0x0000000d06097211 */ /* 0x000fe200010f0c07 */
[----:B--2---:R-:W-:-:S04]  /*5490*/  IMAD.U32 R6, R23, 0x10000, RZ ;  /* 0x0001000017067824 */ /* 0x004fc800078e00ff */
[----:B------:R-:W-:-:S04]  /*54a0*/  FMUL R6, R6, R16 ;  /* 0x0000001006067220 */ /* 0x000fc80000400000 */
[----:B---3--:R-:W-:Y:S01]  /*54b0*/  FFMA R7, R158, R2, R6 ;  /* 0x000000029e077223 */ /* 0x008fe20000000006 */
[----:B------:R-:W-:Y:S02]  /*54c0*/  IMAD.U32 R158, RZ, RZ, UR8 ;  /* 0x00000008ff9e7e24 */ /* 0x000fe4000f8e00ff */
[----:B------:R-:W-:Y:S02]  /*54d0*/  IMAD.U32 R6, RZ, RZ, UR8 ;  /* 0x00000008ff067e24 */ /* 0x000fe4000f8e00ff */
[----:B------:R-:W-:Y:S01]  /*54e0*/  IMAD.SHL.U32 R158, R158, 0x10, RZ ;  /* 0x000000109e9e7824 */ /* 0x000fe200078e00ff */
[----:B------:R-:W-:Y:S02]  /*54f0*/  F2FP.BF16.F32.PACK_AB R7, RZ, R7 ;  /* 0x00000007ff07723e */ /* 0x000fe400000010ff */
[----:B------:R-:W-:Y:S02]  /*5500*/  SHF.L.U64.HI R156, R6, 0x4, R156 ;  /* 0x00000004069c7819 */ /* 0x000fe4000001029c */
[----:B------:R-:W-:-:S02]  /*5510*/  IADD3 R6, P2, R158, R4, RZ ;  /* 0x000000049e067210 */ /* 0x000fc40007f5e0ff */
[----:B------:R-:W-:-:S03]  /*5520*/  PRMT R159, R7, 0x7610, R159 ;  /* 0x00007610079f7816 */ /* 0x000fc6000000009f */
[----:B------:R-:W-:-:S05]  /*5530*/  IMAD.X R7, R156, 0x1, R5, P2 ;  /* 0x000000019c077824 */ /* 0x000fca00010e0605 */
[----:B------:R1:W-:Y:S01]  /*5540*/  @P1 STG.E.U16 desc[UR40][R6.64], R159 ;  /* 0x0000009f06001986 */ /* 0x0003e2000c101528 */
[----:B------:R-:W-:Y:S05]  /*5550*/  @!P4 BRA `(.L_x_33) ;  /* 0x000000000004c947 */ /* 0x000fea0003800000 */
[----:B------:R2:W5:Y:S02]  /*5560*/  LDG.E.LTC128B.U16 R23, desc[UR40][R8.64+0x2] ;  /* 0x0000022808177981 */ /* 0x000564000c1e1520 */
.L_x_33:
[----:B------:R-:W-:Y:S05]  /*5570*/  BSYNC B1 ;  /* 0x0000000000017941 */ /* 0x000fea0003800000 */
.L_x_32:
[----:B------:R-:W3:Y:S01]  /*5580*/  LDL.LU R161, [R1+0xc] ;  /* 0x00000c0001a17983 */ /* 0x000ee20000300800 */
[----:B-1---5:R-:W-:Y:S01]  /*5590*/  IMAD.U32 R159, R23, 0x10000, RZ ;  /* 0x00010000179f7824 */ /* 0x022fe200078e00ff */
[----:B------:R-:W-:Y:S01]  /*55a0*/  ISETP.GT.AND P1, PT, R0, 0x8, P3 ;  /* 0x000000080000780c */ /* 0x000fe20001f24270 */
[----:B------:R-:W-:Y:S02]  /*55b0*/  BSSY B1, `(.L_x_34) ;  /* 0x0000007000017945 */ /* 0x000fe40003800000 */
[----:B------:R-:W-:-:S04]  /*55c0*/  FMUL R159, R159, R16 ;  /* 0x000000109f9f7220 */ /* 0x000fc80000400000 */
[----:B---3--:R-:W-:-:S05]  /*55d0*/  FFMA R159, R161, R2, R159 ;  /* 0x00000002a19f7223 */ /* 0x008fca000000009f */
[----:B------:R-:W-:-:S05]  /*55e0*/  F2FP.BF16.F32.PACK_AB R159, RZ, R159 ;  /* 0x0000009fff9f723e */ /* 0x000fca00000010ff */
[----:B------:R1:W-:Y:S01]  /*55f0*/  @P4 STG.E.U16 desc[UR40][R6.64+0x2], R159 ;  /* 0x0000029f06004986 */ /* 0x0003e2000c101528 */
[----:B------:R-:W-:Y:S05]  /*5600*/  @!P1 BRA `(.L_x_35) ;  /* 0x0000000000049947 */ /* 0x000fea0003800000 */
[----:B------:R3:W5:Y:S02]  /*5610*/  LDG.E.LTC128B.U16 R23, desc[UR40][R10.64+0x10] ;  /* 0x000010280a177981 */ /* 0x000764000c1e1520 */
.L_x_35:
[----:B------:R-:W-:Y:S05]  /*5620*/  BSYNC B1 ;  /* 0x0000000000017941 */ /* 0x000fea0003800000 */
.L_x_34:
[----:B------:R-:W4:Y:S01]  /*5630*/  LDL.LU R161, [R1+0x10] ;  /* 0x0000100001a17983 */ /* 0x000f220000300800 */
[----:B-1---5:R-:W-:Y:S01]  /*5640*/  SHF.L.U32 R159, R23, 0x10, RZ ;  /* 0x00000010179f7819 */ /* 0x022fe200000006ff */
[----:B------:R-:W-:Y:S01]  /*5650*/  BSSY B1, `(.L_x_36) ;  /* 0x0000008000017945 */ /* 0x000fe20003800000 */
[----:B------:R-:W-:-:S03]  /*5660*/  ISETP.GT.AND P2, PT, R0, 0x9, P3 ;  /* 0x000000090000780c */ /* 0x000fc60001f44270 */
[----:B------:R-:W-:-:S04]  /*5670*/  FMUL R159, R159, R16 ;  /* 0x000000109f9f7220 */ /* 0x000fc80000400000 */
[----:B----4-:R-:W-:-:S05]  /*5680*/  FFMA R159, R161, R2, R159 ;  /* 0x00000002a19f7223 */ /* 0x010fca000000009f */
[----:B------:R-:W-:-:S05]  /*5690*/  F2FP.BF16.F32.PACK_AB R159, RZ, R159 ;  /* 0x0000009fff9f723e */ /* 0x000fca00000010ff */
[----:B------:R1:W-:Y:S01]  /*56a0*/  @P1 STG.E.U16 desc[UR40][R4.64+0x10], R159 ;  /* 0x0000109f04001986 */ /* 0x0003e2000c101528 */
[----:B------:R-:W-:Y:S05]  /*56b0*/  @!P2 BRA `(.L_x_37) ;  /* 0x000000000004a947 */ /* 0x000fea0003800000 */
[----:B------:R4:W5:Y:S02]  /*56c0*/  LDG.E.LTC128B.U16 R23, desc[UR40][R10.64+0x12] ;  /* 0x000012280a177981 */ /* 0x000964000c1e1520 */
.L_x_37:
[----:B------:R-:W-:Y:S05]  /*56d0*/  BSYNC B1 ;  /* 0x0000000000017941 */ /* 0x000fea0003800000 */
.L_x_36:
[----:B------:R-:W2:Y:S01]  /*56e0*/  LDL.LU R161, [R1+0x14] ;  /* 0x0000140001a17983 */ /* 0x000ea20000300800 */
[----:B-1---5:R-:W-:Y:S01]  /*56f0*/  IMAD.U32 R159, R23, 0x10000, RZ ;  /* 0x00010000179f7824 */ /* 0x022fe200078e00ff */
[----:B------:R-:W-:Y:S01]  /*5700*/  ISETP.GT.AND P1, PT, R0, 0x8, P0 ;  /* 0x000000080000780c */ /* 0x000fe20000724270 */
[----:B------:R-:W-:Y:S02]  /*5710*/  BSSY B1, `(.L_x_38) ;  /* 0x0000007000017945 */ /* 0x000fe40003800000 */
[----:B------:R-:W-:-:S04]  /*5720*/  FMUL R159, R159, R16 ;  /* 0x000000109f9f7220 */ /* 0x000fc80000400000 */
[----:B--2---:R-:W-:-:S05]  /*5730*/  FFMA R159, R161, R2, R159 ;  /* 0x00000002a19f7223 */ /* 0x004fca000000009f */
[----:B------:R-:W-:-:S05]  /*5740*/  F2FP.BF16.F32.PACK_AB R159, RZ, R159 ;  /* 0x0000009fff9f723e */ /* 0x000fca00000010ff */
[----:B------:R1:W-:Y:S01]  /*5750*/  @P2 STG.E.U16 desc[UR40][R4.64+0x12], R159 ;  /* 0x0000129f04002986 */ /* 0x0003e2000c101528 */
[----:B------:R-:W-:Y:S05]  /*5760*/  @!P1 BRA `(.L_x_39) ;  /* 0x0000000000049947 */ /* 0x000fea0003800000 */
[----:B------:R2:W5:Y:S02]  /*5770*/  LDG.E.LTC128B.U16 R23, desc[UR40][R8.64+0x10] ;  /* 0x0000102808177981 */ /* 0x000564000c1e1520 */
.L_x_39:
[----:B------:R-:W-:Y:S05]  /*5780*/  BSYNC B1 ;  /* 0x0000000000017941 */ /* 0x000fea0003800000 */
.L_x_38:
        /* <DEDUP_REMOVED lines=10> */
.L_x_41:
[----:B------:R-:W-:Y:S05]  /*5830*/  BSYNC B1 ;  /* 0x0000000000017941 */ /* 0x000fea0003800000 */
.L_x_40:
        /* <DEDUP_REMOVED lines=10> */
.L_x_43:
[----:B------:R-:W-:Y:S05]  /*58e0*/  BSYNC B1 ;  /* 0x0000000000017941 */ /* 0x000fea0003800000 */
.L_x_42:
        /* <DEDUP_REMOVED lines=10> */
.L_x_45:
[----:B------:R-:W-:Y:S05]  /*5990*/  BSYNC B1 ;  /* 0x0000000000017941 */ /* 0x000fea0003800000 */
.L_x_44:
        /* <DEDUP_REMOVED lines=10> */
.L_x_47:
[----:B------:R-:W-:Y:S05]  /*5a40*/  BSYNC B1 ;  /* 0x0000000000017941 */ /* 0x000fea0003800000 */
.L_x_46:
        /* <DEDUP_REMOVED lines=10> */
.L_x_49:
[----:B------:R-:W-:Y:S05]  /*5af0*/  BSYNC B1 ;  /* 0x0000000000017941 */ /* 0x000fea0003800000 */
.L_x_48:
        /* <DEDUP_REMOVED lines=10> */
.L_x_51:
[----:B------:R-:W-:Y:S05]  /*5ba0*/  BSYNC B1 ;  /* 0x0000000000017941 */ /* 0x000fea0003800000 */
.L_x_50:
[----:B------:R-:W3:Y:S01]  /*5bb0*/  LDL.LU R161, [R1+0x30] ;  /* 0x0000300001a17983 */ /* 0x000ee20000300800 */
[----:B-1---5:R-:W-:Y:S01]  /*5bc0*/  SHF.L.U32 R159, R23, 0x10, RZ ;  /* 0x00000010179f7819 */ /* 0x022fe200000006ff */
[----:B------:R-:W-:Y:S01]  /*5bd0*/  BSSY B1, `(.L_x_52) ;  /* 0x0000008000017945 */ /* 0x000fe20003800000 */
[----:B------:R-:W-:-:S03]  /*5be0*/  ISETP.GT.AND P2, PT, R0, 0x19, P3 ;  /* 0x000000190000780c */ /* 0x000fc60001f44270 */
[----:B------:R-:W-:-:S04]  /*5bf0*/  FMUL R159, R159, R16 ;  /* 0x000000109f9f7220 */ /* 0x000fc80000400000 */
[----:B---3--:R-:W-:-:S05]  /*5c00*/  FFMA R159, R161, R2, R159 ;  /* 0x00000002a19f7223 */ /* 0x008fca000000009f */
[----:B------:R-:W-:-:S05]  /*5c10*/  F2FP.BF16.F32.PACK_AB R159, RZ, R159 ;  /* 0x0000009fff9f723e */ /* 0x000fca00000010ff */
[----:B------:R1:W-:Y:S01]  /*5c20*/  @P1 STG.E.U16 desc[UR40][R4.64+0x30], R159 ;  /* 0x0000309f04001986 */ /* 0x0003e2000c101528 */
[----:B------:R-:W-:Y:S05]  /*5c30*/  @!P2 BRA `(.L_x_53) ;  /* 0x000000000004a947 */ /* 0x000fea0003800000 */
[----:B------:R3:W5:Y:S02]  /*5c40*/  LDG.E.LTC128B.U16 R23, desc[UR40][R10.64+0x32] ;  /* 0x000032280a177981 */ /* 0x000764000c1e1520 */
.L_x_53:
[----:B------:R-:W-:Y:S05]  /*5c50*/  BSYNC B1 ;  /* 0x0000000000017941 */ /* 0x000fea0003800000 */
.L_x_52:
        /* <DEDUP_REMOVED lines=10> */
.L_x_55:
[----:B------:R-:W-:Y:S05]  /*5d00*/  BSYNC B1 ;  /* 0x0000000000017941 */ /* 0x000fea0003800000 */
.L_x_54:
        /* <DEDUP_REMOVED lines=10> */
.L_x_57:
[----:B------:R-:W-:Y:S05]  /*5db0*/  BSYNC B1 ;  /* 0x0000000000017941 */ /* 0x000fea0003800000 */
.L_x_56:
        /* <DEDUP_REMOVED lines=10> */
.L_x_59:
[----:B------:R-:W-:Y:S05]  /*5e60*/  BSYNC B1 ;  /* 0x0000000000017941 */ /* 0x000fea0003800000 */
.L_x_58:
        /* <DEDUP_REMOVED lines=10> */
.L_x_61:
[----:B------:R-:W-:Y:S05]  /*5f10*/  BSYNC B1 ;  /* 0x0000000000017941 */ /* 0x000fea0003800000 */
.L_x_60:
        /* <DEDUP_REMOVED lines=10> */
.L_x_63:
[----:B------:R-:W-:Y:S05]  /*5fc0*/  BSYNC B1 ;  /* 0x0000000000017941 */ /* 0x000fea0003800000 */
.L_x_62:
        /* <DEDUP_REMOVED lines=10> */
.L_x_65:
[----:B------:R-:W-:Y:S05]  /*6070*/  BSYNC B1 ;  /* 0x0000000000017941 */ /* 0x000fea0003800000 */
.L_x_64:
        /* <DEDUP_REMOVED lines=10> */
.L_x_67:
[----:B------:R-:W-:Y:S05]  /*6120*/  BSYNC B1 ;  /* 0x0000000000017941 */ /* 0x000fea0003800000 */
.L_x_66:
        /* <DEDUP_REMOVED lines=10> */
.L_x_69:
[----:B------:R-:W-:Y:S05]  /*61d0*/  BSYNC B1 ;  /* 0x0000000000017941 */ /* 0x000fea0003800000 */
.L_x_68:
        /* <DEDUP_REMOVED lines=10> */
.L_x_71:
[----:B------:R-:W-:Y:S05]  /*6280*/  BSYNC B1 ;  /* 0x0000000000017941 */ /* 0x000fea0003800000 */
.L_x_70:
        /* <DEDUP_REMOVED lines=10> */
.L_x_73:
[----:B------:R-:W-:Y:S05]  /*6330*/  BSYNC B1 ;  /* 0x0000000000017941 */ /* 0x000fea0003800000 */
.L_x_72:
        /* <DEDUP_REMOVED lines=10> */
.L_x_75:
[----:B------:R-:W-:Y:S05]  /*63e0*/  BSYNC B1 ;  /* 0x0000000000017941 */ /* 0x000fea0003800000 */
.L_x_74:
        /* <DEDUP_REMOVED lines=10> */
.L_x_77:
[----:B------:R-:W-:Y:S05]  /*6490*/  BSYNC B1 ;  /* 0x0000000000017941 */ /* 0x000fea0003800000 */
.L_x_76:
        /* <DEDUP_REMOVED lines=10> */
.L_x_79:
[----:B------:R-:W-:Y:S05]  /*6540*/  BSYNC B1 ;  /* 0x0000000000017941 */ /* 0x000fea0003800000 */
.L_x_78:
        /* <DEDUP_REMOVED lines=10> */
.L_x_81:
[----:B------:R-:W-:Y:S05]  /*65f0*/  BSYNC B1 ;  /* 0x0000000000017941 */ /* 0x000fea0003800000 */
.L_x_80:
        /* <DEDUP_REMOVED lines=10> */
.L_x_83:
[----:B------:R-:W-:Y:S05]  /*66a0*/  BSYNC B1 ;  /* 0x0000000000017941 */ /* 0x000fea0003800000 */
.L_x_82:
        /* <DEDUP_REMOVED lines=10> */
.L_x_85:
[----:B------:R-:W-:Y:S05]  /*6750*/  BSYNC B1 ;  /* 0x0000000000017941 */ /* 0x000fea0003800000 */
.L_x_84:
        /* <DEDUP_REMOVED lines=10> */
.L_x_87:
[----:B------:R-:W-:Y:S05]  /*6800*/  BSYNC B1 ;  /* 0x0000000000017941 */ /* 0x000fea0003800000 */
.L_x_86:
        /* <DEDUP_REMOVED lines=10> */
.L_x_89:
[----:B------:R-:W-:Y:S05]  /*68b0*/  BSYNC B1 ;  /* 0x0000000000017941 */ /* 0x000fea0003800000 */
.L_x_88:
        /* <DEDUP_REMOVED lines=10> */
.L_x_91:
[----:B------:R-:W-:Y:S05]  /*6960*/  BSYNC B1 ;  /* 0x0000000000017941 */ /* 0x000fea0003800000 */
.L_x_90:
        /* <DEDUP_REMOVED lines=10> */
.L_x_93:
[----:B------:R-:W-:Y:S05]  /*6a10*/  BSYNC B1 ;  /* 0x0000000000017941 */ /* 0x000fea0003800000 */
.L_x_92:
        /* <DEDUP_REMOVED lines=10> */
.L_x_95:
[----:B------:R-:W-:Y:S05]  /*6ac0*/  BSYNC B1 ;  /* 0x0000000000017941 */ /* 0x000fea0003800000 */
.L_x_94:
        /* <DEDUP_REMOVED lines=10> */
.L_x_97:
[----:B------:R-:W-:Y:S05]  /*6b70*/  BSYNC B1 ;  /* 0x0000000000017941 */ /* 0x000fea0003800000 */
.L_x_96:
        /* <DEDUP_REMOVED lines=10> */
.L_x_99:
[----:B------:R-:W-:Y:S05]  /*6c20*/  BSYNC B1 ;  /* 0x0000000000017941 */ /* 0x000fea0003800000 */
.L_x_98:
        /* <DEDUP_REMOVED lines=10> */
.L_x_101:
[----:B------:R-:W-:Y:S05]  /*6cd0*/  BSYNC B1 ;  /* 0x0000000000017941 */ /* 0x000fea0003800000 */
.L_x_100:
        /* <DEDUP_REMOVED lines=10> */
.L_x_103:
[----:B------:R-:W-:Y:S05]  /*6d80*/  BSYNC B1 ;  /* 0x0000000000017941 */ /* 0x000fea0003800000 */
.L_x_102:
        /* <DEDUP_REMOVED lines=10> */
.L_x_105:
[----:B------:R-:W-:Y:S05]  /*6e30*/  BSYNC B1 ;  /* 0x0000000000017941 */ /* 0x000fea0003800000 */
.L_x_104:
        /* <DEDUP_REMOVED lines=10> */
.L_x_107:
[----:B------:R-:W-:Y:S05]  /*6ee0*/  BSYNC B1 ;  /* 0x0000000000017941 */ /* 0x000fea0003800000 */
.L_x_106:
        /* <DEDUP_REMOVED lines=10> */
.L_x_109:
[----:B------:R-:W-:Y:S05]  /*6f90*/  BSYNC B1 ;  /* 0x0000000000017941 */ /* 0x000fea0003800000 */
.L_x_108:
        /* <DEDUP_REMOVED lines=10> */
.L_x_111:
[----:B------:R-:W-:Y:S05]  /*7040*/  BSYNC B1 ;  /* 0x0000000000017941 */ /* 0x000fea0003800000 */
.L_x_110:
        /* <DEDUP_REMOVED lines=10> */
.L_x_113:
[----:B------:R-:W-:Y:S05]  /*70f0*/  BSYNC B1 ;  /* 0x0000000000017941 */ /* 0x000fea0003800000 */
.L_x_112:
        /* <DEDUP_REMOVED lines=10> */
.L_x_115:
[----:B------:R-:W-:Y:S05]  /*71a0*/  BSYNC B1 ;  /* 0x0000000000017941 */ /* 0x000fea0003800000 */
.L_x_114:
        /* <DEDUP_REMOVED lines=10> */
.L_x_117:
[----:B------:R-:W-:Y:S05]  /*7250*/  BSYNC B1 ;  /* 0x0000000000017941 */ /* 0x000fea0003800000 */
.L_x_116:
        /* <DEDUP_REMOVED lines=10> */
.L_x_119:
[----:B------:R-:W-:Y:S05]  /*7300*/  BSYNC B1 ;  /* 0x0000000000017941 */ /* 0x000fea0003800000 */
.L_x_118:
        /* <DEDUP_REMOVED lines=10> */
.L_x_121:
[----:B------:R-:W-:Y:S05]  /*73b0*/  BSYNC B1 ;  /* 0x0000000000017941 */ /* 0x000fea0003800000 */
.L_x_120:
        /* <DEDUP_REMOVED lines=10> */
.L_x_123:
[----:B------:R-:W-:Y:S05]  /*7460*/  BSYNC B1 ;  /* 0x0000000000017941 */ /* 0x000fea0003800000 */
.L_x_122:
        /* <DEDUP_REMOVED lines=10> */
.L_x_125:
[----:B------:R-:W-:Y:S05]  /*7510*/  BSYNC B1 ;  /* 0x0000000000017941 */ /* 0x000fea0003800000 */
.L_x_124:
        /* <DEDUP_REMOVED lines=10> */
.L_x_127:
[----:B------:R-:W-:Y:S05]  /*75c0*/  BSYNC B1 ;  /* 0x0000000000017941 */ /* 0x000fea0003800000 */
.L_x_126:
        /* <DEDUP_REMOVED lines=10> */
.L_x_129:
[----:B------:R-:W-:Y:S05]  /*7670*/  BSYNC B1 ;  /* 0x0000000000017941 */ /* 0x000fea0003800000 */
.L_x_128:
        /* <DEDUP_REMOVED lines=10> */
.L_x_131:
[----:B------:R-:W-:Y:S05]  /*7720*/  BSYNC B1 ;  /* 0x0000000000017941 */ /* 0x000fea0003800000 */
.L_x_130:
        /* <DEDUP_REMOVED lines=10> */
.L_x_133:
[----:B------:R-:W-:Y:S05]  /*77d0*/  BSYNC B1 ;  /* 0x0000000000017941 */ /* 0x000fea0003800000 */
.L_x_132:
        /* <DEDUP_REMOVED lines=10> */
.L_x_135:
[----:B------:R-:W-:Y:S05]  /*7880*/  BSYNC B1 ;  /* 0x0000000000017941 */ /* 0x000fea0003800000 */
.L_x_134:
        /* <DEDUP_REMOVED lines=10> */
.L_x_137:
[----:B------:R-:W-:Y:S05]  /*7930*/  BSYNC B1 ;  /* 0x0000000000017941 */ /* 0x000fea0003800000 */
.L_x_136:
        /* <DEDUP_REMOVED lines=10> */
.L_x_139:
[----:B------:R-:W-:Y:S05]  /*79e0*/  BSYNC B1 ;  /* 0x0000000000017941 */ /* 0x000fea0003800000 */
.L_x_138:
        /* <DEDUP_REMOVED lines=10> */
.L_x_141:
[----:B------:R-:W-:Y:S05]  /*7a90*/  BSYNC B1 ;  /* 0x0000000000017941 */ /* 0x000fea0003800000 */
.L_x_140:
        /* <DEDUP_REMOVED lines=10> */
.L_x_143:
[----:B------:R-:W-:Y:S05]  /*7b40*/  BSYNC B1 ;  /* 0x0000000000017941 */ /* 0x000fea0003800000 */
.L_x_142:
        /* <DEDUP_REMOVED lines=10> */
.L_x_145:
[----:B------:R-:W-:Y:S05]  /*7bf0*/  BSYNC B1 ;  /* 0x0000000000017941 */ /* 0x000fea0003800000 */
.L_x_144:
        /* <DEDUP_REMOVED lines=10> */
.L_x_147:
[----:B------:R-:W-:Y:S05]  /*7ca0*/  BSYNC B1 ;  /* 0x0000000000017941 */ /* 0x000fea0003800000 */
.L_x_146:
        /* <DEDUP_REMOVED lines=10> */
.L_x_149:
[----:B------:R-:W-:Y:S05]  /*7d50*/  BSYNC B1 ;  /* 0x0000000000017941 */ /* 0x000fea0003800000 */
.L_x_148:
        /* <DEDUP_REMOVED lines=10> */
.L_x_151:
[----:B------:R-:W-:Y:S05]  /*7e00*/  BSYNC B1 ;  /* 0x0000000000017941 */ /* 0x000fea0003800000 */
.L_x_150:
        /* <DEDUP_REMOVED lines=10> */
.L_x_153:
[----:B------:R-:W-:Y:S05]  /*7eb0*/  BSYNC B1 ;  /* 0x0000000000017941 */ /* 0x000fea0003800000 */
.L_x_152:
        /* <DEDUP_REMOVED lines=10> */
.L_x_155:
[----:B------:R-:W-:Y:S05]  /*7f60*/  BSYNC B1 ;  /* 0x0000000000017941 */ /* 0x000fea0003800000 */
.L_x_154:
        /* <DEDUP_REMOVED lines=10> */
.L_x_157:
[----:B------:R-:W-:Y:S05]  /*8010*/  BSYNC B1 ;  /* 0x0000000000017941 */ /* 0x000fea0003800000 */
.L_x_156:
        /* <DEDUP_REMOVED lines=10> */
.L_x_159:
[----:B------:R-:W-:Y:S05]  /*80c0*/  BSYNC B1 ;  /* 0x0000000000017941 */ /* 0x000fea0003800000 */
.L_x_158:
        /* <DEDUP_REMOVED lines=10> */
.L_x_161:
[----:B------:R-:W-:Y:S05]  /*8170*/  BSYNC B1 ;  /* 0x0000000000017941 */ /* 0x000fea0003800000 */
.L_x_160:
        /* <DEDUP_REMOVED lines=10> */
.L_x_163:
[----:B------:R-:W-:Y:S05]  /*8220*/  BSYNC B1 ;  /* 0x0000000000017941 */ /* 0x000fea0003800000 */
.L_x_162:
        /* <DEDUP_REMOVED lines=10> */
.L_x_165:
[----:B------:R-:W-:Y:S05]  /*82d0*/  BSYNC B1 ;  /* 0x0000000000017941 */ /* 0x000fea0003800000 */
.L_x_164:
        /* <DEDUP_REMOVED lines=10> */
.L_x_167:
[----:B------:R-:W-:Y:S05]  /*8380*/  BSYNC B1 ;  /* 0x0000000000017941 */ /* 0x000fea0003800000 */
.L_x_166:
        /* <DEDUP_REMOVED lines=10> */
.L_x_169:
[----:B------:R-:W-:Y:S05]  /*8430*/  BSYNC B1 ;  /* 0x0000000000017941 */ /* 0x000fea0003800000 */
.L_x_168:
        /* <DEDUP_REMOVED lines=10> */
.L_x_171:
[----:B------:R-:W-:Y:S05]  /*84e0*/  BSYNC B1 ;  /* 0x0000000000017941 */ /* 0x000fea0003800000 */
.L_x_170:
        /* <DEDUP_REMOVED lines=10> */
.L_x_173:
[----:B------:R-:W-:Y:S05]  /*8590*/  BSYNC B1 ;  /* 0x0000000000017941 */ /* 0x000fea0003800000 */
.L_x_172:
        /* <DEDUP_REMOVED lines=10> */
.L_x_175:
[----:B------:R-:W-:Y:S05]  /*8640*/  BSYNC B1 ;  /* 0x0000000000017941 */ /* 0x000fea0003800000 */
.L_x_174:
        /* <DEDUP_REMOVED lines=10> */
.L_x_177:
[----:B------:R-:W-:Y:S05]  /*86f0*/  BSYNC B1 ;  /* 0x0000000000017941 */ /* 0x000fea0003800000 */
.L_x_176:
        /* <DEDUP_REMOVED lines=10> */
.L_x_179:
[----:B------:R-:W-:Y:S05]  /*87a0*/  BSYNC B1 ;  /* 0x0000000000017941 */ /* 0x000fea0003800000 */
.L_x_178:
        /* <DEDUP_REMOVED lines=10> */
.L_x_181:
[----:B------:R-:W-:Y:S05]  /*8850*/  BSYNC B1 ;  /* 0x0000000000017941 */ /* 0x000fea0003800000 */
.L_x_180:
        /* <DEDUP_REMOVED lines=10> */
.L_x_183:
[----:B------:R-:W-:Y:S05]  /*8900*/  BSYNC B1 ;  /* 0x0000000000017941 */ /* 0x000fea0003800000 */
.L_x_182:
        /* <DEDUP_REMOVED lines=10> */
.L_x_185:
[----:B------:R-:W-:Y:S05]  /*89b0*/  BSYNC B1 ;  /* 0x0000000000017941 */ /* 0x000fea0003800000 */
.L_x_184:
        /* <DEDUP_REMOVED lines=10> */
.L_x_187:
[----:B------:R-:W-:Y:S05]  /*8a60*/  BSYNC B1 ;  /* 0x0000000000017941 */ /* 0x000fea0003800000 */
.L_x_186:
        /* <DEDUP_REMOVED lines=10> */
.L_x_189:
[----:B------:R-:W-:Y:S05]  /*8b10*/  BSYNC B1 ;  /* 0x0000000000017941 */ /* 0x000fea0003800000 */
.L_x_188:
        /* <DEDUP_REMOVED lines=10> */
.L_x_191:
[----:B------:R-:W-:Y:S05]  /*8bc0*/  BSYNC B1 ;  /* 0x0000000000017941 */ /* 0x000fea0003800000 */
.L_x_190:
        /* <DEDUP_REMOVED lines=10> */
.L_x_193:
[----:B------:R-:W-:Y:S05]  /*8c70*/  BSYNC B1 ;  /* 0x0000000000017941 */ /* 0x000fea0003800000 */
.L_x_192:
        /* <DEDUP_REMOVED lines=10> */
.L_x_195:
[----:B------:R-:W-:Y:S05]  /*8d20*/  BSYNC B1 ;  /* 0x0000000000017941 */ /* 0x000fea0003800000 */
.L_x_194:
        /* <DEDUP_REMOVED lines=10> */
.L_x_197:
[----:B------:R-:W-:Y:S05]  /*8dd0*/  BSYNC B1 ;  /* 0x0000000000017941 */ /* 0x000fea0003800000 */
.L_x_196:
        /* <DEDUP_REMOVED lines=10> */
.L_x_199:
[----:B------:R-:W-:Y:S05]  /*8e80*/  BSYNC B1 ;  /* 0x0000000000017941 */ /* 0x000fea0003800000 */
.L_x_198:
        /* <DEDUP_REMOVED lines=10> */
.L_x_201:
[----:B------:R-:W-:Y:S05]  /*8f30*/  BSYNC B1 ;  /* 0x0000000000017941 */ /* 0x000fea0003800000 */
.L_x_200:
        /* <DEDUP_REMOVED lines=10> */
.L_x_203:
[----:B------:R-:W-:Y:S05]  /*8fe0*/  BSYNC B1 ;  /* 0x0000000000017941 */ /* 0x000fea0003800000 */
.L_x_202:
        /* <DEDUP_REMOVED lines=10> */
.L_x_205:
[----:B------:R-:W-:Y:S05]  /*9090*/  BSYNC B1 ;  /* 0x0000000000017941 */ /* 0x000fea0003800000 */
.L_x_204:
        /* <DEDUP_REMOVED lines=10> */
.L_x_207:
[----:B------:R-:W-:Y:S05]  /*9140*/  BSYNC B1 ;  /* 0x0000000000017941 */ /* 0x000fea0003800000 */
.L_x_206:
        /* <DEDUP_REMOVED lines=10> */
.L_x_209:
[----:B------:R-:W-:Y:S05]  /*91f0*/  BSYNC B1 ;  /* 0x0000000000017941 */ /* 0x000fea0003800000 */
.L_x_208:
        /* <DEDUP_REMOVED lines=10> */
.L_x_211:
[----:B------:R-:W-:Y:S05]  /*92a0*/  BSYNC B1 ;  /* 0x0000000000017941 */ /* 0x000fea0003800000 */
.L_x_210:
        /* <DEDUP_REMOVED lines=10> */
.L_x_213:
[----:B------:R-:W-:Y:S05]  /*9350*/  BSYNC B1 ;  /* 0x0000000000017941 */ /* 0x000fea0003800000 */
.L_x_212:
        /* <DEDUP_REMOVED lines=10> */
.L_x_215:
[----:B------:R-:W-:Y:S05]  /*9400*/  BSYNC B1 ;  /* 0x0000000000017941 */ /* 0x000fea0003800000 */
.L_x_214:
        /* <DEDUP_REMOVED lines=10> */
.L_x_217:
[----:B------:R-:W-:Y:S05]  /*94b0*/  BSYNC B1 ;  /* 0x0000000000017941 */ /* 0x000fea0003800000 */
.L_x_216:
        /* <DEDUP_REMOVED lines=10> */
.L_x_219:
[----:B------:R-:W-:Y:S05]  /*9560*/  BSYNC B1 ;  /* 0x0000000000017941 */ /* 0x000fea0003800000 */
.L_x_218:
        /* <DEDUP_REMOVED lines=10> */
.L_x_221:
[----:B------:R-:W-:Y:S05]  /*9610*/  BSYNC B1 ;  /* 0x0000000000017941 */ /* 0x000fea0003800000 */
.L_x_220:
        /* <DEDUP_REMOVED lines=10> */
.L_x_223:
[----:B------:R-:W-:Y:S05]  /*96c0*/  BSYNC B1 ;  /* 0x0000000000017941 */ /* 0x000fea0003800000 */
.L_x_222:
        /* <DEDUP_REMOVED lines=10> */
.L_x_225:
[----:B------:R-:W-:Y:S05]  /*9770*/  BSYNC B1 ;  /* 0x0000000000017941 */ /* 0x000fea0003800000 */
.L_x_224:
        /* <DEDUP_REMOVED lines=10> */
.L_x_227:
[----:B------:R-:W-:Y:S05]  /*9820*/  BSYNC B1 ;  /* 0x0000000000017941 */ /* 0x000fea0003800000 */
.L_x_226:
        /* <DEDUP_REMOVED lines=10> */
.L_x_229:
[----:B------:R-:W-:Y:S05]  /*98d0*/  BSYNC B1 ;  /* 0x0000000000017941 */ /* 0x000fea0003800000 */
.L_x_228:
        /* <DEDUP_REMOVED lines=10> */
.L_x_231:
[----:B------:R-:W-:Y:S05]  /*9980*/  BSYNC B1 ;  /* 0x0000000000017941 */ /* 0x000fea0003800000 */
.L_x_230:
        /* <DEDUP_REMOVED lines=10> */
.L_x_233:
[----:B------:R-:W-:Y:S05]  /*9a30*/  BSYNC B1 ;  /* 0x0000000000017941 */ /* 0x000fea0003800000 */
.L_x_232:
        /* <DEDUP_REMOVED lines=10> */
.L_x_235:
[----:B------:R-:W-:Y:S05]  /*9ae0*/  BSYNC B1 ;  /* 0x0000000000017941 */ /* 0x000fea0003800000 */
.L_x_234:
        /* <DEDUP_REMOVED lines=10> */
.L_x_237:
[----:B------:R-:W-:Y:S05]  /*9b90*/  BSYNC B1 ;  /* 0x0000000000017941 */ /* 0x000fea0003800000 */
.L_x_236:
        /* <DEDUP_REMOVED lines=10> */
.L_x_239:
[----:B------:R-:W-:Y:S05]  /*9c40*/  BSYNC B1 ;  /* 0x0000000000017941 */ /* 0x000fea0003800000 */
.L_x_238:
        /* <DEDUP_REMOVED lines=10> */
.L_x_241:
[----:B------:R-:W-:Y:S05]  /*9cf0*/  BSYNC B1 ;  /* 0x0000000000017941 */ /* 0x000fea0003800000 */
.L_x_240:
        /* <DEDUP_REMOVED lines=10> */
.L_x_243:
[----:B------:R-:W-:Y:S05]  /*9da0*/  BSYNC B1 ;  /* 0x0000000000017941 */ /* 0x000fea0003800000 */
.L_x_242:
        /* <DEDUP_REMOVED lines=10> */
.L_x_245:
[----:B------:R-:W-:Y:S05]  /*9e50*/  BSYNC B1 ;  /* 0x0000000000017941 */ /* 0x000fea0003800000 */
.L_x_244:
        /* <DEDUP_REMOVED lines=10> */
.L_x_247:
[----:B------:R-:W-:Y:S05]  /*9f00*/  BSYNC B1 ;  /* 0x0000000000017941 */ /* 0x000fea0003800000 */
.L_x_246:
        /* <DEDUP_REMOVED lines=10> */
.L_x_249:
[----:B------:R-:W-:Y:S05]  /*9fb0*/  BSYNC B1 ;  /* 0x0000000000017941 */ /* 0x000fea0003800000 */
.L_x_248:
        /* <DEDUP_REMOVED lines=10> */
.L_x_251:
[----:B------:R-:W-:Y:S05]  /*a060*/  BSYNC B1 ;  /* 0x0000000000017941 */ /* 0x000fea0003800000 */
.L_x_250:
        /* <DEDUP_REMOVED lines=10> */
.L_x_253:
[----:B------:R-:W-:Y:S05]  /*a110*/  BSYNC B1 ;  /* 0x0000000000017941 */ /* 0x000fea0003800000 */
.L_x_252:
        /* <DEDUP_REMOVED lines=10> */
.L_x_255:
[----:B------:R-:W-:Y:S05]  /*a1c0*/  BSYNC B1 ;  /* 0x0000000000017941 */ /* 0x000fea0003800000 */
.L_x_254:
        /* <DEDUP_REMOVED lines=10> */
.L_x_257:
[----:B------:R-:W-:Y:S05]  /*a270*/  BSYNC B1 ;  /* 0x0000000000017941 */ /* 0x000fea0003800000 */
.L_x_256:
        /* <DEDUP_REMOVED lines=10> */
.L_x_259:
[----:B------:R-:W-:Y:S05]  /*a320*/  BSYNC B1 ;  /* 0x0000000000017941 */ /* 0x000fea0003800000 */
.L_x_258:
        /* <DEDUP_REMOVED lines=10> */
.L_x_261:
[----:B------:R-:W-:Y:S05]  /*a3d0*/  BSYNC B1 ;  /* 0x0000000000017941 */ /* 0x000fea0003800000 */
.L_x_260:
        /* <DEDUP_REMOVED lines=10> */
.L_x_263:
[----:B------:R-:W-:Y:S05]  /*a480*/  BSYNC B1 ;  /* 0x0000000000017941 */ /* 0x000fea0003800000 */
.L_x_262:
        /* <DEDUP_REMOVED lines=10> */
.L_x_265:
[----:B------:R-:W-:Y:S05]  /*a530*/  BSYNC B1 ;  /* 0x0000000000017941 */ /* 0x000fea0003800000 */
.L_x_264:
        /* <DEDUP_REMOVED lines=10> */
.L_x_267:
[----:B------:R-:W-:Y:S05]  /*a5e0*/  BSYNC B1 ;  /* 0x0000000000017941 */ /* 0x000fea0003800000 */
.L_x_266:
        /* <DEDUP_REMOVED lines=10> */
.L_x_269:
[----:B------:R-:W-:Y:S05]  /*a690*/  BSYNC B1 ;  /* 0x0000000000017941 */ /* 0x000fea0003800000 */
.L_x_268:
        /* <DEDUP_REMOVED lines=10> */
.L_x_271:
[----:B------:R-:W-:Y:S05]  /*a740*/  BSYNC B1 ;  /* 0x0000000000017941 */ /* 0x000fea0003800000 */
.L_x_270:
        /* <DEDUP_REMOVED lines=10> */
.L_x_273:
[----:B------:R-:W-:Y:S05]  /*a7f0*/  BSYNC B1 ;  /* 0x0000000000017941 */ /* 0x000fea0003800000 */
.L_x_272:
        /* <DEDUP_REMOVED lines=10> */
.L_x_275:
[----:B------:R-:W-:Y:S05]  /*a8a0*/  BSYNC B1 ;  /* 0x0000000000017941 */ /* 0x000fea0003800000 */
.L_x_274:
        /* <DEDUP_REMOVED lines=10> */
.L_x_277:
[----:B------:R-:W-:Y:S05]  /*a950*/  BSYNC B1 ;  /* 0x0000000000017941 */ /* 0x000fea0003800000 */
.L_x_276:
[----:B0-234-:R-:W2:Y:S01]  /*a960*/  LDL.LU R10, [R1+0x1f4] ;  /* 0x0001f400010a7983 */ /* 0x01dea20000300800 */
[----:B-----5:R-:W-:Y:S01]  /*a970*/  IMAD.U32 R11, R23, 0x10000, RZ ;  /* 0x00010000170b7824 */ /* 0x020fe200078e00ff */
        /* <DEDUP_REMOVED lines=8> */
.L_x_279:
[----:B------:R-:W-:Y:S05]  /*aa00*/  BSYNC B1 ;  /* 0x0000000000017941 */ /* 0x000fea0003800000 */
.L_x_278:
[----:B------:R-:W3:Y:S01]  /*aa10*/  LDL.LU R10, [R1+0x1f8] ;  /* 0x0001f800010a7983 */ /* 0x000ee20000300800 */
[----:B0----5:R-:W-:Y:S01]  /*aa20*/  IMAD.U32 R11, R23, 0x10000, RZ ;  /* 0x00010000170b7824 */ /* 0x021fe200078e00ff */
[----:B------:R-:W-:Y:S01]  /*aa30*/  ISETP.GT.AND P1, PT, R0, 0xf9, P0 ;  /* 0x000000f90000780c */ /* 0x000fe20000724270 */
[----:B------:R-:W-:Y:S01]  /*aa40*/  BSSY B1, `(.L_x_280) ;  /* 0x000000a000017945 */ /* 0x000fe20003800000 */
[----:B------:R-:W-:Y:S01]  /*aa50*/  IADD3 R167, P0, R3, 0x80, RZ ;  /* 0x0000008003a77810 */ /* 0x000fe20007f1e0ff */
[----:B------:R-:W-:-:S04]  /*aa60*/  FMUL R11, R11, R16 ;  /* 0x000000100b0b7220 */ /* 0x000fc80000400000 */
[----:B---3--:R-:W-:-:S05]  /*aa70*/  FFMA R11, R10, R2, R11 ;  /* 0x000000020a0b7223 */ /* 0x008fca000000000b */
[----:B------:R-:W-:-:S04]  /*aa80*/  F2FP.BF16.F32.PACK_AB R11, RZ, R11 ;  /* 0x0000000bff0b723e */ /* 0x000fc800000010ff */
[----:B------:R-:W-:Y:S01]  /*aa90*/  PRMT R3, R11, 0x7610, R3 ;  /* 0x000076100b037816 */ /* 0x000fe20000000003 */
[----:B------:R-:W-:-:S04]  /*aaa0*/  IMAD.X R11, RZ, RZ, UR7, P0 ;  /* 0x00000007ff0b7e24 */ /* 0x000fc800080e06ff */
[----:B------:R0:W-:Y:S01]  /*aab0*/  @P2 STG.E.U16 desc[UR40][R6.64+0x1f0], R3 ;  /* 0x0001f00306002986 */ /* 0x0001e2000c101528 */
[----:B------:R-:W-:Y:S05]  /*aac0*/  @!P1 BRA `(.L_x_281) ;  /* 0x0000000000049947 */ /* 0x000fea0003800000 */
[----:B------:R3:W5:Y:S02]  /*aad0*/  LDG.E.LTC128B.U16 R23, desc[UR40][R8.64+0x1f2] ;  /* 0x0001f22808177981 */ /* 0x000764000c1e1520 */
.L_x_281:
[----:B------:R-:W-:Y:S05]  /*aae0*/  BSYNC B1 ;  /* 0x0000000000017941 */ /* 0x000fea0003800000 */
.L_x_280:
[----:B------:R-:W4:Y:S01]  /*aaf0*/  LDL.LU R10, [R1+0x1fc] ;  /* 0x0001fc00010a7983 */ /* 0x000f220000300800 */
[----:B0----5:R-:W-:Y:S01]  /*ab00*/  IMAD.U32 R3, R23, 0x10000, RZ ;  /* 0x0001000017037824 */ /* 0x021fe200078e00ff */
[----:B------:R-:W-:Y:S01]  /*ab10*/  ISETP.GT.AND P0, PT, R17, 0x80, PT ;  /* 0x000000801100780c */ /* 0x000fe20003f04270 */
[----:B--23--:R-:W-:Y:S02]  /*ab20*/  IMAD R8, R11, R14, RZ ;  /* 0x0000000e0b087224 */ /* 0x00cfe400078e02ff */
[----:B------:R-:W-:Y:S01]  /*ab30*/  FMUL R3, R3, R16 ;  /* 0x0000001003037220 */ /* 0x000fe20000400000 */
[----:B------:R-:W-:Y:S01]  /*ab40*/  ISETP.GT.AND P4, PT, R0, RZ, P0 ;  /* 0x000000ff0000720c */ /* 0x000fe20000784270 */
[C---:B------:R-:W-:Y:S02]  /*ab50*/  IMAD R165, R167.reuse, R15, R8 ;  /* 0x0000000fa7a57224 */ /* 0x040fe400078e0208 */
[----:B------:R-:W-:-:S04]  /*ab60*/  IMAD.WIDE.U32 R8, R167, R14, R20 ;  /* 0x0000000ea7087225 */ /* 0x000fc800078e0014 */
[----:B------:R-:W-:Y:S02]  /*ab70*/  IMAD.IADD R9, R9, 0x1, R165 ;  /* 0x0000000109097824 */ /* 0x000fe400078e02a5 */
[----:B----4-:R-:W-:Y:S01]  /*ab80*/  FFMA R3, R10, R2, R3 ;  /* 0x000000020a037223 */ /* 0x010fe20000000003 */
[----:B------:R-:W-:-:S04]  /*ab90*/  LEA R10, P2, R8, R12, 0x1 ;  /* 0x0000000c080a7211 */ /* 0x000fc800078408ff */
[----:B------:R-:W-:Y:S02]  /*aba0*/  F2FP.BF16.F32.PACK_AB R3, RZ, R3 ;  /* 0x00000003ff03723e */ /* 0x000fe400000010ff */
[--C-:B------:R-:W-:Y:S02]  /*abb0*/  LEA.HI.X R11, R8, R13, R9.reuse, 0x1, P2 ;  /* 0x0000000d080b7211 */ /* 0x100fe400010f0c09 */
[----:B------:R-:W-:-:S05]  /*abc0*/  PRMT R9, R3, 0x7610, R9 ;  /* 0x0000761003097816 */ /* 0x000fca0000000009 */
[----:B------:R0:W-:Y:S04]  /*abd0*/  @P1 STG.E.U16 desc[UR40][R6.64+0x1f2], R9 ;  /* 0x0001f20906001986 */ /* 0x0001e8000c101528 */
[----:B------:R-:W2:Y:S01]  /*abe0*/  @P4 LDG.E.LTC128B.U16 R23, desc[UR40][R10.64] ;  /* 0x000000280a174981 */ /* 0x000ea2000c1e1520 */
[----:B-1----:R-:W-:Y:S01]  /*abf0*/  MOV R159, UR8 ;  /* 0x00000008009f7c02 */ /* 0x002fe20008000f00 */
[----:B------:R-:W-:Y:S01]  /*ac00*/  IMAD.U32 R161, RZ, RZ, UR8 ;  /* 0x00000008ffa17e24 */ /* 0x000fe2000f8e00ff */
[----:B------:R-:W-:Y:S01]  /*ac10*/  ISETP.GT.AND P2, PT, R0, 0x1, P0 ;  /* 0x000000010000780c */ /* 0x000fe20000744270 */
[----:B------:R-:W-:Y:S01]  /*ac20*/  IMAD.U32 R164, RZ, RZ, UR9 ;  /* 0x00000009ffa47e24 */ /* 0x000fe2000f8e00ff */
[----:B------:R-:W-:Y:S01]  /*ac30*/  BSSY B1, `(.L_x_282) ;  /* 0x0000012000017945 */ /* 0x000fe20003800000 */
[----:B------:R-:W-:-:S02]  /*ac40*/  IMAD.SHL.U32 R159, R159, 0x100, RZ ;  /* 0x000001009f9f7824 */ /* 0x000fc400078e00ff */
[----:B0-----:R-:W-:Y:S01]  /*ac50*/  IMAD.WIDE.U32 R8, R167, R14, R18 ;  /* 0x0000000ea7087225 */ /* 0x001fe200078e0012 */
[----:B------:R-:W-:-:S03]  /*ac60*/  SHF.L.U64.HI R161, R161, 0x8, R164 ;  /* 0x00000008a1a17819 */ /* 0x000fc600000102a4 */
[----:B------:R-:W-:Y:S02]  /*ac70*/  IMAD.IADD R9, R165, 0x1, R9 ;  /* 0x00000001a5097824 */ /* 0x000fe400078e0209 */
[----:B------:R-:W-:Y:S01]  /*ac80*/  IMAD.WIDE.U32 R162, R22, UR44, R8 ;  /* 0x0000002c16a27c25 */ /* 0x000fe2000f8e0008 */
[----:B------:R-:W-:-:S03]  /*ac90*/  IADD3 R8, P1, R159, R4, RZ ;  /* 0x000000049f087210 */ /* 0x000fc60007f3e0ff */
[----:B------:R-:W-:Y:S01]  /*aca0*/  IMAD.IADD R7, R157, 0x1, R163 ;  /* 0x000000019d077824 */ /* 0x000fe200078e02a3 */
[----:B------:R-:W-:Y:S01]  /*acb0*/  LEA R6, P3, R162, R12, 0x1 ;  /* 0x0000000ca2067211 */ /* 0x000fe200078608ff */
[----:B------:R-:W-:-:S03]  /*acc0*/  IMAD.X R9, R161, 0x1, R5, P1 ;  /* 0x00000001a1097824 */ /* 0x000fc600008e0605 */
[----:B------:R-:W-:Y:S01]  /*acd0*/  LEA.HI.X R7, R162, R13, R7, 0x1, P3 ;  /* 0x0000000da2077211 */ /* 0x000fe200018f0c07 */
[----:B--2---:R-:W-:-:S04]  /*ace0*/  IMAD.U32 R3, R23, 0x10000, RZ ;  /* 0x0001000017037824 */ /* 0x004fc800078e00ff */
[----:B------:R-:W-:-:S04]  /*acf0*/  FMUL R3, R3, R16 ;  /* 0x0000001003037220 */ /* 0x000fc80000400000 */
[----:B------:R-:W-:-:S05]  /*ad00*/  FFMA R3, R24, R2, R3 ;  /* 0x0000000218037223 */ /* 0x000fca0000000003 */
[----:B------:R-:W-:-:S05]  /*ad10*/  F2FP.BF16.F32.PACK_AB R3, RZ, R3 ;  /* 0x00000003ff03723e */ /* 0x000fca00000010ff */
[----:B------:R0:W-:Y:S01]  /*ad20*/  @P4 STG.E.U16 desc[UR40][R8.64], R3 ;  /* 0x0000000308004986 */ /* 0x0001e2000c101528 */
[----:B------:R-:W-:Y:S05]  /*ad30*/  @!P2 BRA `(.L_x_283) ;  /* 0x000000000004a947 */ /* 0x000fea0003800000 */
[----:B------:R1:W5:Y:S02]  /*ad40*/  LDG.E.LTC128B.U16 R23, desc[UR40][R6.64+0x2] ;  /* 0x0000022806177981 */ /* 0x000364000c1e1520 */
.L_x_283:
[----:B------:R-:W-:Y:S05]  /*ad50*/  BSYNC B1 ;  /* 0x0000000000017941 */ /* 0x000fea0003800000 */
.L_x_282:
[----:B0----5:R-:W-:Y:S01]  /*ad60*/  IMAD.U32 R3, R23, 0x10000, RZ ;  /* 0x0001000017037824 */ /* 0x021fe200078e00ff */
[----:B------:R-:W-:Y:S01]  /*ad70*/  ISETP.GT.AND P1, PT, R17, 0x88, PT ;  /* 0x000000881100780c */ /* 0x000fe20003f24270 */
[----:B------:R-:W-:Y:S01]  /*ad80*/  IMAD.WIDE.U32 R14, R167, R14, R154 ;  /* 0x0000000ea70e7225 */ /* 0x000fe200078e009a */
[----:B------:R-:W-:Y:S03]  /*ad90*/  BSSY B1, `(.L_x_284) ;  /* 0x0000010000017945 */ /* 0x000fe60003800000 */
[----:B------:R-:W-:Y:S01]  /*ada0*/  FMUL R10, R3, R16 ;  /* 0x00000010030a7220 */ /* 0x000fe20000400000 */
[----:B------:R-:W-:Y:S01]  /*adb0*/  ISETP.GT.AND P3, PT, R0, RZ, P1 ;  /* 0x000000ff0000720c */ /* 0x000fe20000f64270 */
[----:B------:R-:W-:Y:S01]  /*adc0*/  IMAD.IADD R165, R165, 0x1, R15 ;  /* 0x00000001a5a57824 */ /* 0x000fe200078e020f */
[----:B------:R-:W-:Y:S01]  /*add0*/  IADD3 R152, P4, R152, R14, RZ ;  /* 0x0000000e98987210 */ /* 0x000fe20007f9e0ff */
[----:B------:R-:W-:Y:S01]  /*ade0*/  FFMA R10, R25, R2, R10 ;  /* 0x00000002190a7223 */ /* 0x000fe2000000000a */
[----:B------:R-:W-:-:S02]  /*adf0*/  IADD3 R14, P5, R18, R14, RZ ;  /* 0x0000000e120e7210 */ /* 0x000fc40007fbe0ff */
[----:B------:R-:W-:Y:S02]  /*ae00*/  IADD3.X R20, R165, R21, RZ, P4, !PT ;  /* 0x00000015a5147210 */ /* 0x000fe400027fe4ff */
[----:B------:R-:W-:Y:S02]  /*ae10*/  F2FP.BF16.F32.PACK_AB R3, RZ, R10 ;  /* 0x0000000aff03723e */ /* 0x000fe400000010ff */
[C---:B------:R-:W-:Y:S02]  /*ae20*/  LEA R10, P4, R152.reuse, R12, 0x1 ;  /* 0x0000000c980a7211 */ /* 0x040fe400078808ff */
[----:B------:R-:W-:Y:S02]  /*ae30*/  PRMT R17, R3, 0x7610, R17 ;  /* 0x0000761003117816 */ /* 0x000fe40000000011 */
[----:B------:R-:W-:Y:S02]  /*ae40*/  LEA.HI.X R11, R152, R13, R20, 0x1, P4 ;  /* 0x0000000d980b7211 */ /* 0x000fe400020f0c14 */
[----:B------:R-:W-:Y:S01]  /*ae50*/  PRMT R3, R23, 0x7610, R3 ;  /* 0x0000761017037816 */ /* 0x000fe20000000003 */
[----:B------:R0:W-:Y:S01]  /*ae60*/  @P2 STG.E.U16 desc[UR40][R8.64+0x2], R17 ;  /* 0x0000021108002986 */ /* 0x0001e2000c101528 */
[----:B------:R-:W-:Y:S05]  /*ae70*/  @!P3 BRA `(.L_x_285) ;  /* 0x000000000004b947 */ /* 0x000fea0003800000 */
[----:B------:R2:W5:Y:S02]  /*ae80*/  LDG.E.LTC128B.U16 R3, desc[UR40][R10.64] ;  /* 0x000000280a037981 */ /* 0x000564000c1e1520 */
.L_x_285:
[----:B------:R-:W-:Y:S05]  /*ae90*/  BSYNC B1 ;  /* 0x0000000000017941 */ /* 0x000fea0003800000 */
.L_x_284:
[----:B--2--5:R-:W-:Y:S01]  /*aea0*/  IMAD.U32 R11, R3, 0x10000, RZ ;  /* 0x00010000030b7824 */ /* 0x024fe200078e00ff */
[----:B------:R-:W-:Y:S01]  /*aeb0*/  IADD3 R10, P2, R8, R158, RZ ;  /* 0x0000009e080a7210 */ /* 0x000fe20007f5e0ff */
[----:B------:R-:W-:Y:S01]  /*aec0*/  IMAD.X R15, R19, 0x1, R165, P5 ;  /* 0x00000001130f7824 */ /* 0x000fe200028e06a5 */
[----:B------:R-:W-:Y:S01]  /*aed0*/  ISETP.GT.AND P5, PT, R0, 0x1, P1 ;  /* 0x000000010000780c */ /* 0x000fe20000fa4270 */
[----:B------:R-:W-:Y:S01]  /*aee0*/  FMUL R11, R11, R16 ;  /* 0x000000100b0b7220 */ /* 0x000fe20000400000 */
[----:B------:R-:W-:Y:S01]  /*aef0*/  BSSY B1, `(.L_x_286) ;  /* 0x000000b000017945 */ /* 0x000fe20003800000 */
[----:B------:R-:W-:-:S04]  /*af00*/  IMAD.WIDE.U32 R22, R22, UR44, R14 ;  /* 0x0000002c16167c25 */ /* 0x000fc8000f8e000e */
[----:B------:R-:W-:Y:S01]  /*af10*/  FFMA R11, R26, R2, R11 ;  /* 0x000000021a0b7223 */ /* 0x000fe2000000000b */
[----:B------:R-:W-:Y:S01]  /*af20*/  IMAD.IADD R157, R157, 0x1, R23 ;  /* 0x000000019d9d7824 */ /* 0x000fe200078e0217 */
[----:B------:R-:W-:-:S03]  /*af30*/  LEA R12, P4, R22, R12, 0x1 ;  /* 0x0000000c160c7211 */ /* 0x000fc600078808ff */
[----:B------:R-:W-:Y:S01]  /*af40*/  F2FP.BF16.F32.PACK_AB R14, RZ, R11 ;  /* 0x0000000bff0e723e */ /* 0x000fe200000010ff */
[----:B------:R-:W-:Y:S01]  /*af50*/  IMAD.X R11, R9, 0x1, R156, P2 ;  /* 0x00000001090b7824 */ /* 0x000fe200010e069c */
[----:B------:R-:W-:-:S04]  /*af60*/  LEA.HI.X R13, R22, R13, R157, 0x1, P4 ;  /* 0x0000000d160d7211 */ /* 0x000fc800020f0c9d */
[----:B------:R2:W-:Y:S01]  /*af70*/  @P3 STG.E.U16 desc[UR40][R10.64], R14 ;  /* 0x0000000e0a003986 */ /* 0x0005e2000c101528 */
[----:B------:R-:W-:Y:S05]  /*af80*/  @!P5 BRA `(.L_x_287) ;  /* 0x000000000004d947 */ /* 0x000fea0003800000 */
[----:B------:R3:W5:Y:S02]  /*af90*/  LDG.E.LTC128B.U16 R3, desc[UR40][R12.64+0x2] ;  /* 0x000002280c037981 */ /* 0x000764000c1e1520 */
.L_x_287:
[----:B------:R-:W-:Y:S05]  /*afa0*/  BSYNC B1 ;  /* 0x0000000000017941 */ /* 0x000fea0003800000 */
.L_x_286:
[----:B-----5:R-:W-:Y:S01]  /*afb0*/  IMAD.U32 R15, R3, 0x10000, RZ ;  /* 0x00010000030f7824 */ /* 0x020fe200078e00ff */
[----:B------:R-:W-:Y:S01]  /*afc0*/  ISETP.GT.AND P2, PT, R0, 0x8, P0 ;  /* 0x000000080000780c */ /* 0x000fe20000744270 */
[----:B------:R-:W-:Y:S02]  /*afd0*/  BSSY B1, `(.L_x_288) ;  /* 0x0000007000017945 */ /* 0x000fe40003800000 */
[----:B--2---:R-:W-:-:S04]  /*afe0*/  FMUL R14, R15, R16 ;  /* 0x000000100f0e7220 */ /* 0x004fc80000400000 */
[----:B------:R-:W-:-:S05]  /*aff0*/  FFMA R14, R27, R2, R14 ;  /* 0x000000021b0e7223 */ /* 0x000fca000000000e */
[----:B------:R-:W-:-:S05]  /*b000*/  F2FP.BF16.F32.PACK_AB R14, RZ, R14 ;  /* 0x0000000eff0e723e */ /* 0x000fca00000010ff */
[----:B------:R2:W-:Y:S01]  /*b010*/  @P5 STG.E.U16 desc[UR40][R10.64+0x2], R14 ;  /* 0x0000020e0a005986 */ /* 0x0005e2000c101528 */
[----:B------:R-:W-:Y:S05]  /*b020*/  @!P2 BRA `(.L_x_289) ;  /* 0x000000000004a947 */ /* 0x000fea0003800000 */
[----:B------:R4:W5:Y:S02]  /*b030*/  LDG.E.LTC128B.U16 R3, desc[UR40][R6.64+0x10] ;  /* 0x0000102806037981 */ /* 0x000964000c1e1520 */
.L_x_289:
[----:B------:R-:W-:Y:S05]  /*b040*/  BSYNC B1 ;  /* 0x0000000000017941 */ /* 0x000fea0003800000 */
.L_x_288:
[----:B--2--5:R-:W-:Y:S01]  /*b050*/  IMAD.U32 R11, R3, 0x10000, RZ ;  /* 0x00010000030b7824 */ /* 0x024fe200078e00ff */
[----:B------:R-:W-:Y:S01]  /*b060*/  ISETP.GT.AND P3, PT, R0, 0x9, P0 ;  /* 0x000000090000780c */ /* 0x000fe20000764270 */
[----:B------:R-:W-:Y:S02]  /*b070*/  BSSY B1, `(.L_x_290) ;  /* 0x0000007000017945 */ /* 0x000fe40003800000 */
[----:B------:R-:W-:-:S04]  /*b080*/  FMUL R11, R11, R16 ;  /* 0x000000100b0b7220 */ /* 0x000fc80000400000 */
[----:B------:R-:W-:-:S05]  /*b090*/  FFMA R11, R28, R2, R11 ;  /* 0x000000021c0b7223 */ /* 0x000fca000000000b */
[----:B------:R-:W-:-:S05]  /*b0a0*/  F2FP.BF16.F32.PACK_AB R11, RZ, R11 ;  /* 0x0000000bff0b723e */ /* 0x000fca00000010ff */
[----:B------:R2:W-:Y:S01]  /*b0b0*/  @P2 STG.E.U16 desc[UR40][R8.64+0x10], R11 ;  /* 0x0000100b08002986 */ /* 0x0005e2000c101528 */
[----:B------:R-:W-:Y:S05]  /*b0c0*/  @!P3 BRA `(.L_x_291) ;  /* 0x000000000004b947 */ /* 0x000fea0003800000 */
[----:B------:R0:W5:Y:S02]  /*b0d0*/  LDG.E.LTC128B.U16 R3, desc[UR40][R6.64+0x12] ;  /* 0x0000122806037981 */ /* 0x000164000c1e1520 */
.L_x_291:
[----:B------:R-:W-:Y:S05]  /*b0e0*/  BSYNC B1 ;  /* 0x0000000000017941 */ /* 0x000fea0003800000 */
.L_x_290:
        /* <DEDUP_REMOVED lines=9> */
.L_x_293:
[----:B------:R-:W-:Y:S05]  /*b180*/  BSYNC B1 ;  /* 0x0000000000017941 */ /* 0x000fea0003800000 */
.L_x_292:
[----:B-----5:R-:W-:Y:S01]  /*b190*/  SHF.L.U32 R11, R3, 0x10, RZ ;  /* 0x00000010030b7819 */ /* 0x020fe200000006ff */
[----:B------:R-:W-:Y:S01]  /*b1a0*/  BSSY B1, `(.L_x_294) ;  /* 0x000000a000017945 */ /* 0x000fe20003800000 */
[----:B--2---:R-:W-:Y:S02]  /*b1b0*/  IADD3 R10, P3, R158, R8, RZ ;  /* 0x000000089e0a7210 */ /* 0x004fe40007f7e0ff */
[----:B------:R-:W-:Y:S01]  /*b1c0*/  ISETP.GT.AND P2, PT, R0, 0x9, P1 ;  /* 0x000000090000780c */ /* 0x000fe20000f44270 */
[----:B------:R-:W-:-:S04]  /*b1d0*/  FMUL R11, R11, R16 ;  /* 0x000000100b0b7220 */ /* 0x000fc80000400000 */
[----:B------:R-:W-:-:S05]  /*b1e0*/  FFMA R11, R30, R2, R11 ;  /* 0x000000021e0b7223 */ /* 0x000fca000000000b */
[----:B------:R-:W-:Y:S01]  /*b1f0*/  F2FP.BF16.F32.PACK_AB R14, RZ, R11 ;  /* 0x0000000bff0e723e */ /* 0x000fe200000010ff */
[----:B------:R-:W-:-:S05]  /*b200*/  IMAD.X R11, R156, 0x1, R9, P3 ;  /* 0x000000019c0b7824 */ /* 0x000fca00018e0609 */
[----:B------:R2:W-:Y:S01]  /*b210*/  @P4 STG.E.U16 desc[UR40][R10.64+0x10], R14 ;  /* 0x0000100e0a004986 */ /* 0x0005e2000c101528 */
[----:B------:R-:W-:Y:S05]  /*b220*/  @!P2 BRA `(.L_x_295) ;  /* 0x000000000004a947 */ /* 0x000fea0003800000 */
[----:B------:R0:W5:Y:S02]  /*b230*/  LDG.E.LTC128B.U16 R3, desc[UR40][R12.64+0x12] ;  /* 0x000012280c037981 */ /* 0x000164000c1e1520 */
.L_x_295:
[----:B------:R-:W-:Y:S05]  /*b240*/  BSYNC B1 ;  /* 0x0000000000017941 */ /* 0x000fea0003800000 */
.L_x_294:
[----:B--2--5:R-:W-:Y:S01]  /*b250*/  IMAD.U32 R11, R3, 0x10000, RZ ;  /* 0x00010000030b7824 */ /* 0x024fe200078e00ff */
[----:B------:R-:W-:Y:S01]  /*b260*/  IADD3 R158, P3, P4, R158, R4, R159 ;  /* 0x000000049e9e7210 */ /* 0x000fe20007c7e09f */
[----:B------:R-:W-:Y:S01]  /*b270*/  BSSY B1, `(.L_x_296) ;  /* 0x0000009000017945 */ /* 0x000fe20003800000 */
[----:B------:R-:W-:Y:S01]  /*b280*/  ISETP.GT.AND P5, PT, R0, 0x10, P0 ;  /* 0x000000100000780c */ /* 0x000fe200007a4270 */
[----:B------:R-:W-:Y:S01]  /*b290*/  FMUL R10, R11, R16 ;  /* 0x000000100b0a7220 */ /* 0x000fe20000400000 */
[----:B------:R-:W-:-:S03]  /*b2a0*/  IADD3.X R159, R156, R5, R161, P3, P4 ;  /* 0x000000059c9f7210 */ /* 0x000fc60001fe84a1 */
[----:B------:R-:W-:-:S05]  /*b2b0*/  FFMA R10, R31, R2, R10 ;  /* 0x000000021f0a7223 */ /* 0x000fca000000000a */
[----:B------:R-:W-:-:S05]  /*b2c0*/  F2FP.BF16.F32.PACK_AB R10, RZ, R10 ;  /* 0x0000000aff0a723e */ /* 0x000fca00000010ff */
[----:B------:R2:W-:Y:S01]  /*b2d0*/  @P2 STG.E.U16 desc[UR40][R158.64+0x12], R10 ;  /* 0x0000120a9e002986 */ /* 0x0005e2000c101528 */
[----:B------:R-:W-:Y:S05]  /*b2e0*/  @!P5 BRA `(.L_x_297) ;  /* 0x000000000004d947 */ /* 0x000fea0003800000 */
[----:B------:R0:W5:Y:S02]  /*b2f0*/  LDG.E.LTC128B.U16 R3, desc[UR40][R6.64+0x20] ;  /* 0x0000202806037981 */ /* 0x000164000c1e1520 */
.L_x_297:
[----:B------:R-:W-:Y:S05]  /*b300*/  BSYNC B1 ;  /* 0x0000000000017941 */ /* 0x000fea0003800000 */
.L_x_296:
[----:B-----5:R-:W-:Y:S01]  /*b310*/  IMAD.U32 R5, R3, 0x10000, RZ ;  /* 0x0001000003057824 */ /* 0x020fe200078e00ff */
        /* <DEDUP_REMOVED lines=8> */
.L_x_299:
[----:B------:R-:W-:Y:S05]  /*b3a0*/  BSYNC B1 ;  /* 0x0000000000017941 */ /* 0x000fea0003800000 */
.L_x_298:
[----:B0----5:R-:W-:Y:S01]  /*b3b0*/  IMAD.U32 R5, R3, 0x10000, RZ ;  /* 0x0001000003057824 */ /* 0x021fe200078e00ff */
        /* <DEDUP_REMOVED lines=8> */
.L_x_301:
[----:B------:R-:W-:Y:S05]  /*b440*/  BSYNC B1 ;  /* 0x0000000000017941 */ /* 0x000fea0003800000 */
.L_x_300:
[----:B-----5:R-:W-:Y:S01]  /*b450*/  IMAD.U32 R5, R3, 0x10000, RZ ;  /* 0x0001000003057824 */ /* 0x020fe200078e00ff */
[----:B------:R-:W-:Y:S01]  /*b460*/  ISETP.GT.AND P2, PT, R0, 0x11, P1 ;  /* 0x000000110000780c */ /* 0x000fe20000f44270 */
[----:B0-----:R-:W-:Y:S01]  /*b470*/  @P3 IMAD.MOV.U32 R4, RZ, RZ, R158 ;  /* 0x000000ffff043224 */ /* 0x001fe200078e009e */
[----:B------:R-:W-:Y:S01]  /*b480*/  BSSY B1, `(.L_x_302) ;  /* 0x0000009000017945 */ /* 0x000fe20003800000 */
[----:B------:R-:W-:-:S04]  /*b490*/  FMUL R5, R5, R16 ;  /* 0x0000001005057220 */ /* 0x000fc80000400000 */
[----:B------:R-:W-:-:S05]  /*b4a0*/  FFMA R5, R34, R2, R5 ;  /* 0x0000000222057223 */ /* 0x000fca0000000005 */
[----:B------:R-:W-:-:S04]  /*b4b0*/  F2FP.BF16.F32.PACK_AB R5, RZ, R5 ;  /* 0x00000005ff05723e */ /* 0x000fc800000010ff */
[----:B--2---:R-:W-:Y:S01]  /*b4c0*/  PRMT R10, R5, 0x7610, R10 ;  /* 0x00007610050a7816 */ /* 0x004fe2000000000a */
[----:B------:R-:W-:-:S05]  /*b4d0*/  @P3 IMAD.MOV.U32 R5, RZ, RZ, R159 ;  /* 0x000000ffff053224 */ /* 0x000fca00078e009f */
[----:B------:R0:W-:Y:S01]  /*b4e0*/  @P3 STG.E.U16 desc[UR40][R4.64+0x20], R10 ;  /* 0x0000200a04003986 */ /* 0x0001e2000c101528 */
[----:B------:R-:W-:Y:S05]  /*b4f0*/  @!P2 BRA `(.L_x_303) ;  /* 0x000000000004a947 */ /* 0x000fea0003800000 */
[----:B------:R2:W5:Y:S02]  /*b500*/  LDG.E.LTC128B.U16 R3, desc[UR40][R12.64+0x22] ;  /* 0x000022280c037981 */ /* 0x000564000c1e1520 */
.L_x_303:
[----:B------:R-:W-:Y:S05]  /*b510*/  BSYNC B1 ;  /* 0x0000000000017941 */ /* 0x000fea0003800000 */
.L_x_302:
[----:B0----5:R-:W-:Y:S01]  /*b520*/  SHF.L.U32 R5, R3, 0x10, RZ ;  /* 0x0000001003057819 */ /* 0x021fe200000006ff */
[----:B------:R-:W-:Y:S01]  /*b530*/  BSSY B1, `(.L_x_304) ;  /* 0x000000b000017945 */ /* 0x000fe20003800000 */
[----:B------:R-:W-:-:S03]  /*b540*/  ISETP.GT.AND P3, PT, R0, 0x18, P0 ;  /* 0x000000180000780c */ /* 0x000fc60000764270 */
[----:B------:R-:W-:Y:S01]  /*b550*/  FMUL R4, R5, R16 ;  /* 0x0000001005047220 */ /* 0x000fe20000400000 */
[----:B------:R-:W-:-:S03]  /*b560*/  @P2 IMAD.MOV.U32 R5, RZ, RZ, R159 ;  /* 0x000000ffff052224 */ /* 0x000fc600078e009f */
[----:B------:R-:W-:-:S05]  /*b570*/  FFMA R4, R35, R2, R4 ;  /* 0x0000000223047223 */ /* 0x000fca0000000004 */
[----:B------:R-:W-:-:S04]  /*b580*/  F2FP.BF16.F32.PACK_AB R4, RZ, R4 ;  /* 0x00000004ff04723e */ /* 0x000fc800000010ff */
[----:B------:R-:W-:Y:S01]  /*b590*/  PRMT R10, R4, 0x7610, R10 ;  /* 0x00007610040a7816 */ /* 0x000fe2000000000a */
[----:B------:R-:W-:-:S05]  /*b5a0*/  @P2 IMAD.MOV.U32 R4, RZ, RZ, R158 ;  /* 0x000000ffff042224 */ /* 0x000fca00078e009e */
[----:B------:R0:W-:Y:S01]  /*b5b0*/  @P2 STG.E.U16 desc[UR40][R4.64+0x22], R10 ;  /* 0x0000220a04002986 */ /* 0x0001e2000c101528 */
[----:B------:R-:W-:Y:S05]  /*b5c0*/  @!P3 BRA `(.L_x_305) ;  /* 0x000000000004b947 */ /* 0x000fea0003800000 */
[----:B------:R0:W5:Y:S02]  /*b5d0*/  LDG.E.LTC128B.U16 R3, desc[UR40][R6.64+0x30] ;  /* 0x0000302806037981 */ /* 0x000164000c1e1520 */
.L_x_305:
[----:B------:R-:W-:Y:S05]  /*b5e0*/  BSYNC B1 ;  /* 0x0000000000017941 */ /* 0x000fea0003800000 */
.L_x_304:
        /* <DEDUP_REMOVED lines=9> */
.L_x_307:
[----:B------:R-:W-:Y:S05]  /*b680*/  BSYNC B1 ;  /* 0x0000000000017941 */ /* 0x000fea0003800000 */
.L_x_306:
        /* <DEDUP_REMOVED lines=9> */
.L_x_309:
[----:B------:R-:W-:Y:S05]  /*b720*/  BSYNC B1 ;  /* 0x0000000000017941 */ /* 0x000fea0003800000 */
.L_x_308:
[----:B-----5:R-:W-:Y:S01]  /*b730*/  IMAD.U32 R5, R3, 0x10000, RZ ;  /* 0x0001000003057824 */ /* 0x020fe200078e00ff */
[----:B------:R-:W-:Y:S01]  /*b740*/  ISETP.GT.AND P2, PT, R0, 0x19, P1 ;  /* 0x000000190000780c */ /* 0x000fe20000f44270 */
[----:B0-----:R-:W-:Y:S01]  /*b750*/  @P3 IMAD.MOV.U32 R4, RZ, RZ, R158 ;  /* 0x000000ffff043224 */ /* 0x001fe200078e009e */
[----:B------:R-:W-:Y:S01]  /*b760*/  BSSY B1, `(.L_x_310) ;  /* 0x0000009000017945 */ /* 0x000fe20003800000 */
[----:B------:R-:W-:-:S04]  /*b770*/  FMUL R5, R5, R16 ;  /* 0x0000001005057220 */ /* 0x000fc80000400000 */
[----:B------:R-:W-:-:S05]  /*b780*/  FFMA R5, R38, R2, R5 ;  /* 0x0000000226057223 */ /* 0x000fca0000000005 */
[----:B------:R-:W-:-:S04]  /*b790*/  F2FP.BF16.F32.PACK_AB R5, RZ, R5 ;  /* 0x00000005ff05723e */ /* 0x000fc800000010ff */
[----:B------:R-:W-:Y:S01]  /*b7a0*/  PRMT R10, R5, 0x7610, R10 ;  /* 0x00007610050a7816 */ /* 0x000fe2000000000a */
[----:B------:R-:W-:-:S05]  /*b7b0*/  @P3 IMAD.MOV.U32 R5, RZ, RZ, R159 ;  /* 0x000000ffff053224 */ /* 0x000fca00078e009f */
[----:B------:R0:W-:Y:S01]  /*b7c0*/  @P3 STG.E.U16 desc[UR40][R4.64+0x30], R10 ;  /* 0x0000300a04003986 */ /* 0x0001e2000c101528 */
[----:B------:R-:W-:Y:S05]  /*b7d0*/  @!P2 BRA `(.L_x_311) ;  /* 0x000000000004a947 */ /* 0x000fea0003800000 */
[----:B------:R0:W5:Y:S02]  /*b7e0*/  LDG.E.LTC128B.U16 R3, desc[UR40][R12.64+0x32] ;  /* 0x000032280c037981 */ /* 0x000164000c1e1520 */
.L_x_311:
[----:B------:R-:W-:Y:S05]  /*b7f0*/  BSYNC B1 ;  /* 0x0000000000017941 */ /* 0x000fea0003800000 */
.L_x_310:
        /* <DEDUP_REMOVED lines=12> */
.L_x_313:
[----:B------:R-:W-:Y:S05]  /*b8c0*/  BSYNC B1 ;  /* 0x0000000000017941 */ /* 0x000fea0003800000 */
.L_x_312:
        /* <DEDUP_REMOVED lines=9> */
.L_x_315:
[----:B------:R-:W-:Y:S05]  /*b960*/  BSYNC B1 ;  /* 0x0000000000017941 */ /* 0x000fea0003800000 */
.L_x_314:
        /* <DEDUP_REMOVED lines=9> */
.L_x_317:
[----:B------:R-:W-:Y:S05]  /*ba00*/  BSYNC B1 ;  /* 0x0000000000017941 */ /* 0x000fea0003800000 */
.L_x_316:
        /* <DEDUP_REMOVED lines=12> */
.L_x_319:
[----:B------:R-:W-:Y:S05]  /*bad0*/  BSYNC B1 ;  /* 0x0000000000017941 */ /* 0x000fea0003800000 */
.L_x_318:
        /* <DEDUP_REMOVED lines=12> */
.L_x_321:
[----:B------:R-:W-:Y:S05]  /*bba0*/  BSYNC B1 ;  /* 0x0000000000017941 */ /* 0x000fea0003800000 */
.L_x_320:
        /* <DEDUP_REMOVED lines=9> */
.L_x_323:
[----:B------:R-:W-:Y:S05]  /*bc40*/  BSYNC B1 ;  /* 0x0000000000017941 */ /* 0x000fea0003800000 */
.L_x_322:
        /* <DEDUP_REMOVED lines=9> */
.L_x_325:
[----:B------:R-:W-:Y:S05]  /*bce0*/  BSYNC B1 ;  /* 0x0000000000017941 */ /* 0x000fea0003800000 */
.L_x_324:
        /* <DEDUP_REMOVED lines=12> */
.L_x_327:
[----:B------:R-:W-:Y:S05]  /*bdb0*/  BSYNC B1 ;  /* 0x0000000000017941 */ /* 0x000fea0003800000 */
.L_x_326:
        /* <DEDUP_REMOVED lines=12> */
.L_x_329:
[----:B------:R-:W-:Y:S05]  /*be80*/  BSYNC B1 ;  /* 0x0000000000017941 */ /* 0x000fea0003800000 */
.L_x_328:
        /* <DEDUP_REMOVED lines=9> */
.L_x_331:
[----:B------:R-:W-:Y:S05]  /*bf20*/  BSYNC B1 ;  /* 0x0000000000017941 */ /* 0x000fea0003800000 */
.L_x_330:
        /* <DEDUP_REMOVED lines=9> */
.L_x_333:
[----:B------:R-:W-:Y:S05]  /*bfc0*/  BSYNC B1 ;  /* 0x0000000000017941 */ /* 0x000fea0003800000 */
.L_x_332:
        /* <DEDUP_REMOVED lines=12> */
.L_x_335:
[----:B------:R-:W-:Y:S05]  /*c090*/  BSYNC B1 ;  /* 0x0000000000017941 */ /* 0x000fea0003800000 */
.L_x_334:
        /* <DEDUP_REMOVED lines=12> */
.L_x_337:
[----:B------:R-:W-:Y:S05]  /*c160*/  BSYNC B1 ;  /* 0x0000000000017941 */ /* 0x000fea0003800000 */
.L_x_336:
        /* <DEDUP_REMOVED lines=9> */
.L_x_339:
[----:B------:R-:W-:Y:S05]  /*c200*/  BSYNC B1 ;  /* 0x0000000000017941 */ /* 0x000fea0003800000 */
.L_x_338:
        /* <DEDUP_REMOVED lines=9> */
.L_x_341:
[----:B------:R-:W-:Y:S05]  /*c2a0*/  BSYNC B1 ;  /* 0x0000000000017941 */ /* 0x000fea0003800000 */
.L_x_340:
        /* <DEDUP_REMOVED lines=12> */
.L_x_343:
[----:B------:R-:W-:Y:S05]  /*c370*/  BSYNC B1 ;  /* 0x0000000000017941 */ /* 0x000fea0003800000 */
.L_x_342:
        /* <DEDUP_REMOVED lines=12> */
.L_x_345:
[----:B------:R-:W-:Y:S05]  /*c440*/  BSYNC B1 ;  /* 0x0000000000017941 */ /* 0x000fea0003800000 */
.L_x_344:
        /* <DEDUP_REMOVED lines=9> */
.L_x_347:
[----:B------:R-:W-:Y:S05]  /*c4e0*/  BSYNC B1 ;  /* 0x0000000000017941 */ /* 0x000fea0003800000 */
.L_x_346:
        /* <DEDUP_REMOVED lines=9> */
.L_x_349:
[----:B------:R-:W-:Y:S05]  /*c580*/  BSYNC B1 ;  /* 0x0000000000017941 */ /* 0x000fea0003800000 */
.L_x_348:
        /* <DEDUP_REMOVED lines=12> */
.L_x_351:
[----:B------:R-:W-:Y:S05]  /*c650*/  BSYNC B1 ;  /* 0x0000000000017941 */ /* 0x000fea0003800000 */
.L_x_350:
        /* <DEDUP_REMOVED lines=12> */
.L_x_353:
[----:B------:R-:W-:Y:S05]  /*c720*/  BSYNC B1 ;  /* 0x0000000000017941 */ /* 0x000fea0003800000 */
.L_x_352:
        /* <DEDUP_REMOVED lines=9> */
.L_x_355:
[----:B------:R-:W-:Y:S05]  /*c7c0*/  BSYNC B1 ;  /* 0x0000000000017941 */ /* 0x000fea0003800000 */
.L_x_354:
        /* <DEDUP_REMOVED lines=9> */
.L_x_357:
[----:B------:R-:W-:Y:S05]  /*c860*/  BSYNC B1 ;  /* 0x0000000000017941 */ /* 0x000fea0003800000 */
.L_x_356:
        /* <DEDUP_REMOVED lines=12> */
.L_x_359:
[----:B------:R-:W-:Y:S05]  /*c930*/  BSYNC B1 ;  /* 0x0000000000017941 */ /* 0x000fea0003800000 */
.L_x_358:
        /* <DEDUP_REMOVED lines=12> */
.L_x_361:
[----:B------:R-:W-:Y:S05]  /*ca00*/  BSYNC B1 ;  /* 0x0000000000017941 */ /* 0x000fea0003800000 */
.L_x_360:
        /* <DEDUP_REMOVED lines=9> */
.L_x_363:
[----:B------:R-:W-:Y:S05]  /*caa0*/  BSYNC B1 ;  /* 0x0000000000017941 */ /* 0x000fea0003800000 */
.L_x_362:
        /* <DEDUP_REMOVED lines=9> */
.L_x_365:
[----:B------:R-:W-:Y:S05]  /*cb40*/  BSYNC B1 ;  /* 0x0000000000017941 */ /* 0x000fea0003800000 */
.L_x_364:
        /* <DEDUP_REMOVED lines=12> */
.L_x_367:
[----:B------:R-:W-:Y:S05]  /*cc10*/  BSYNC B1 ;  /* 0x0000000000017941 */ /* 0x000fea0003800000 */
.L_x_366:
        /* <DEDUP_REMOVED lines=12> */
.L_x_369:
[----:B------:R-:W-:Y:S05]  /*cce0*/  BSYNC B1 ;  /* 0x0000000000017941 */ /* 0x000fea0003800000 */
.L_x_368:
        /* <DEDUP_REMOVED lines=9> */
.L_x_371:
[----:B------:R-:W-:Y:S05]  /*cd80*/  BSYNC B1 ;  /* 0x0000000000017941 */ /* 0x000fea0003800000 */
.L_x_370:
        /* <DEDUP_REMOVED lines=9> */
.L_x_373:
[----:B------:R-:W-:Y:S05]  /*ce20*/  BSYNC B1 ;  /* 0x0000000000017941 */ /* 0x000fea0003800000 */
.L_x_372:
        /* <DEDUP_REMOVED lines=12> */
.L_x_375:
[----:B------:R-:W-:Y:S05]  /*cef0*/  BSYNC B1 ;  /* 0x0000000000017941 */ /* 0x000fea0003800000 */
.L_x_374:
        /* <DEDUP_REMOVED lines=12> */
.L_x_377:
[----:B------:R-:W-:Y:S05]  /*cfc0*/  BSYNC B1 ;  /* 0x0000000000017941 */ /* 0x000fea0003800000 */
.L_x_376:
        /* <DEDUP_REMOVED lines=9> */
.L_x_379:
[----:B------:R-:W-:Y:S05]  /*d060*/  BSYNC B1 ;  /* 0x0000000000017941 */ /* 0x000fea0003800000 */
.L_x_378:
        /* <DEDUP_REMOVED lines=9> */
.L_x_381:
[----:B------:R-:W-:Y:S05]  /*d100*/  BSYNC B1 ;  /* 0x0000000000017941 */ /* 0x000fea0003800000 */
.L_x_380:
        /* <DEDUP_REMOVED lines=12> */
.L_x_383:
[----:B------:R-:W-:Y:S05]  /*d1d0*/  BSYNC B1 ;  /* 0x0000000000017941 */ /* 0x000fea0003800000 */
.L_x_382:
        /* <DEDUP_REMOVED lines=12> */
.L_x_385:
[----:B------:R-:W-:Y:S05]  /*d2a0*/  BSYNC B1 ;  /* 0x0000000000017941 */ /* 0x000fea0003800000 */
.L_x_384:
        /* <DEDUP_REMOVED lines=9> */
.L_x_387:
[----:B------:R-:W-:Y:S05]  /*d340*/  BSYNC B1 ;  /* 0x0000000000017941 */ /* 0x000fea0003800000 */
.L_x_386:
        /* <DEDUP_REMOVED lines=9> */
.L_x_389:
[----:B------:R-:W-:Y:S05]  /*d3e0*/  BSYNC B1 ;  /* 0x0000000000017941 */ /* 0x000fea0003800000 */
.L_x_388:
        /* <DEDUP_REMOVED lines=12> */
.L_x_391:
[----:B------:R-:W-:Y:S05]  /*d4b0*/  BSYNC B1 ;  /* 0x0000000000017941 */ /* 0x000fea0003800000 */
.L_x_390:
        /* <DEDUP_REMOVED lines=12> */
.L_x_393:
[----:B------:R-:W-:Y:S05]  /*d580*/  BSYNC B1 ;  /* 0x0000000000017941 */ /* 0x000fea0003800000 */
.L_x_392:
        /* <DEDUP_REMOVED lines=9> */
.L_x_395:
[----:B------:R-:W-:Y:S05]  /*d620*/  BSYNC B1 ;  /* 0x0000000000017941 */ /* 0x000fea0003800000 */
.L_x_394:
        /* <DEDUP_REMOVED lines=9> */
.L_x_397:
[----:B------:R-:W-:Y:S05]  /*d6c0*/  BSYNC B1 ;  /* 0x0000000000017941 */ /* 0x000fea0003800000 */
.L_x_396:
        /* <DEDUP_REMOVED lines=12> */
.L_x_399:
[----:B------:R-:W-:Y:S05]  /*d790*/  BSYNC B1 ;  /* 0x0000000000017941 */ /* 0x000fea0003800000 */
.L_x_398:
        /* <DEDUP_REMOVED lines=12> */
.L_x_401:
[----:B------:R-:W-:Y:S05]  /*d860*/  BSYNC B1 ;  /* 0x0000000000017941 */ /* 0x000fea0003800000 */
.L_x_400:
        /* <DEDUP_REMOVED lines=9> */
.L_x_403:
[----:B------:R-:W-:Y:S05]  /*d900*/  BSYNC B1 ;  /* 0x0000000000017941 */ /* 0x000fea0003800000 */
.L_x_402:
        /* <DEDUP_REMOVED lines=9> */
.L_x_405:
[----:B------:R-:W-:Y:S05]  /*d9a0*/  BSYNC B1 ;  /* 0x0000000000017941 */ /* 0x000fea0003800000 */
.L_x_404:
        /* <DEDUP_REMOVED lines=12> */
.L_x_407:
[----:B------:R-:W-:Y:S05]  /*da70*/  BSYNC B1 ;  /* 0x0000000000017941 */ /* 0x000fea0003800000 */
.L_x_406:
        /* <DEDUP_REMOVED lines=12> */
.L_x_409:
[----:B------:R-:W-:Y:S05]  /*db40*/  BSYNC B1 ;  /* 0x0000000000017941 */ /* 0x000fea0003800000 */
.L_x_408:
        /* <DEDUP_REMOVED lines=9> */
.L_x_411:
[----:B------:R-:W-:Y:S05]  /*dbe0*/  BSYNC B1 ;  /* 0x0000000000017941 */ /* 0x000fea0003800000 */
.L_x_410:
        /* <DEDUP_REMOVED lines=9> */
.L_x_413:
[----:B------:R-:W-:Y:S05]  /*dc80*/  BSYNC B1 ;  /* 0x0000000000017941 */ /* 0x000fea0003800000 */
.L_x_412:
        /* <DEDUP_REMOVED lines=12> */
.L_x_415:
[----:B------:R-:W-:Y:S05]  /*dd50*/  BSYNC B1 ;  /* 0x0000000000017941 */ /* 0x000fea0003800000 */
.L_x_414:
        /* <DEDUP_REMOVED lines=12> */
.L_x_417:
[----:B------:R-:W-:Y:S05]  /*de20*/  BSYNC B1 ;  /* 0x0000000000017941 */ /* 0x000fea0003800000 */
.L_x_416:
        /* <DEDUP_REMOVED lines=9> */
.L_x_419:
[----:B------:R-:W-:Y:S05]  /*dec0*/  BSYNC B1 ;  /* 0x0000000000017941 */ /* 0x000fea0003800000 */
.L_x_418:
        /* <DEDUP_REMOVED lines=9> */
.L_x_421:
[----:B------:R-:W-:Y:S05]  /*df60*/  BSYNC B1 ;  /* 0x0000000000017941 */ /* 0x000fea0003800000 */
.L_x_420:
        /* <DEDUP_REMOVED lines=12> */
.L_x_423:
[----:B------:R-:W-:Y:S05]  /*e030*/  BSYNC B1 ;  /* 0x0000000000017941 */ /* 0x000fea0003800000 */
.L_x_422:
        /* <DEDUP_REMOVED lines=12> */
.L_x_425:
[----:B------:R-:W-:Y:S05]  /*e100*/  BSYNC B1 ;  /* 0x0000000000017941 */ /* 0x000fea0003800000 */
.L_x_424:
        /* <DEDUP_REMOVED lines=9> */
.L_x_427:
[----:B------:R-:W-:Y:S05]  /*e1a0*/  BSYNC B1 ;  /* 0x0000000000017941 */ /* 0x000fea0003800000 */
.L_x_426:
        /* <DEDUP_REMOVED lines=9> */
.L_x_429:
[----:B------:R-:W-:Y:S05]  /*e240*/  BSYNC B1 ;  /* 0x0000000000017941 */ /* 0x000fea0003800000 */
.L_x_428:
        /* <DEDUP_REMOVED lines=12> */
.L_x_431:
[----:B------:R-:W-:Y:S05]  /*e310*/  BSYNC B1 ;  /* 0x0000000000017941 */ /* 0x000fea0003800000 */
.L_x_430:
        /* <DEDUP_REMOVED lines=12> */
.L_x_433:
[----:B------:R-:W-:Y:S05]  /*e3e0*/  BSYNC B1 ;  /* 0x0000000000017941 */ /* 0x000fea0003800000 */
.L_x_432:
        /* <DEDUP_REMOVED lines=9> */
.L_x_435:
[----:B------:R-:W-:Y:S05]  /*e480*/  BSYNC B1 ;  /* 0x0000000000017941 */ /* 0x000fea0003800000 */
.L_x_434:
        /* <DEDUP_REMOVED lines=9> */
.L_x_437:
[----:B------:R-:W-:Y:S05]  /*e520*/  BSYNC B1 ;  /* 0x0000000000017941 */ /* 0x000fea0003800000 */
.L_x_436:
        /* <DEDUP_REMOVED lines=12> */
.L_x_439:
[----:B------:R-:W-:Y:S05]  /*e5f0*/  BSYNC B1 ;  /* 0x0000000000017941 */ /* 0x000fea0003800000 */
.L_x_438:
        /* <DEDUP_REMOVED lines=12> */
.L_x_441:
[----:B------:R-:W-:Y:S05]  /*e6c0*/  BSYNC B1 ;  /* 0x0000000000017941 */ /* 0x000fea0003800000 */
.L_x_440:
        /* <DEDUP_REMOVED lines=9> */
.L_x_443:
[----:B------:R-:W-:Y:S05]  /*e760*/  BSYNC B1 ;  /* 0x0000000000017941 */ /* 0x000fea0003800000 */
.L_x_442:
        /* <DEDUP_REMOVED lines=9> */
.L_x_445:
[----:B------:R-:W-:Y:S05]  /*e800*/  BSYNC B1 ;  /* 0x0000000000017941 */ /* 0x000fea0003800000 */
.L_x_444:
        /* <DEDUP_REMOVED lines=12> */
.L_x_447:
[----:B------:R-:W-:Y:S05]  /*e8d0*/  BSYNC B1 ;  /* 0x0000000000017941 */ /* 0x000fea0003800000 */
.L_x_446:
        /* <DEDUP_REMOVED lines=12> */
.L_x_449:
[----:B------:R-:W-:Y:S05]  /*e9a0*/  BSYNC B1 ;  /* 0x0000000000017941 */ /* 0x000fea0003800000 */
.L_x_448:
        /* <DEDUP_REMOVED lines=9> */
.L_x_451:
[----:B------:R-:W-:Y:S05]  /*ea40*/  BSYNC B1 ;  /* 0x0000000000017941 */ /* 0x000fea0003800000 */
.L_x_450:
        /* <DEDUP_REMOVED lines=9> */
.L_x_453:
[----:B------:R-:W-:Y:S05]  /*eae0*/  BSYNC B1 ;  /* 0x0000000000017941 */ /* 0x000fea0003800000 */
.L_x_452:
        /* <DEDUP_REMOVED lines=12> */
.L_x_455:
[----:B------:R-:W-:Y:S05]  /*ebb0*/  BSYNC B1 ;  /* 0x0000000000017941 */ /* 0x000fea0003800000 */
.L_x_454:
        /* <DEDUP_REMOVED lines=12> */
.L_x_457:
[----:B------:R-:W-:Y:S05]  /*ec80*/  BSYNC B1 ;  /* 0x0000000000017941 */ /* 0x000fea0003800000 */
.L_x_456:
        /* <DEDUP_REMOVED lines=9> */
.L_x_459:
[----:B------:R-:W-:Y:S05]  /*ed20*/  BSYNC B1 ;  /* 0x0000000000017941 */ /* 0x000fea0003800000 */
.L_x_458:
        /* <DEDUP_REMOVED lines=9> */
.L_x_461:
[----:B------:R-:W-:Y:S05]  /*edc0*/  BSYNC B1 ;  /* 0x0000000000017941 */ /* 0x000fea0003800000 */
.L_x_460:
        /* <DEDUP_REMOVED lines=12> */
.L_x_463:
[----:B------:R-:W-:Y:S05]  /*ee90*/  BSYNC B1 ;  /* 0x0000000000017941 */ /* 0x000fea0003800000 */
.L_x_462:
        /* <DEDUP_REMOVED lines=12> */
.L_x_465:
[----:B------:R-:W-:Y:S05]  /*ef60*/  BSYNC B1 ;  /* 0x0000000000017941 */ /* 0x000fea0003800000 */
.L_x_464:
        /* <DEDUP_REMOVED lines=9> */
.L_x_467:
[----:B------:R-:W-:Y:S05]  /*f000*/  BSYNC B1 ;  /* 0x0000000000017941 */ /* 0x000fea0003800000 */
.L_x_466:
        /* <DEDUP_REMOVED lines=9> */
.L_x_469:
[----:B------:R-:W-:Y:S05]  /*f0a0*/  BSYNC B1 ;  /* 0x0000000000017941 */ /* 0x000fea0003800000 */
.L_x_468:
        /* <DEDUP_REMOVED lines=12> */
.L_x_471:
[----:B------:R-:W-:Y:S05]  /*f170*/  BSYNC B1 ;  /* 0x0000000000017941 */ /* 0x000fea0003800000 */
.L_x_470:
        /* <DEDUP_REMOVED lines=12> */
.L_x_473:
[----:B------:R-:W-:Y:S05]  /*f240*/  BSYNC B1 ;  /* 0x0000000000017941 */ /* 0x000fea0003800000 */
.L_x_472:
        /* <DEDUP_REMOVED lines=9> */
.L_x_475:
[----:B------:R-:W-:Y:S05]  /*f2e0*/  BSYNC B1 ;  /* 0x0000000000017941 */ /* 0x000fea0003800000 */
.L_x_474:
        /* <DEDUP_REMOVED lines=9> */
.L_x_477:
[----:B------:R-:W-:Y:S05]  /*f380*/  BSYNC B1 ;  /* 0x0000000000017941 */ /* 0x000fea0003800000 */
.L_x_476:
        /* <DEDUP_REMOVED lines=12> */
.L_x_479:
[----:B------:R-:W-:Y:S05]  /*f450*/  BSYNC B1 ;  /* 0x0000000000017941 */ /* 0x000fea0003800000 */
.L_x_478:
        /* <DEDUP_REMOVED lines=12> */
.L_x_481:
[----:B------:R-:W-:Y:S05]  /*f520*/  BSYNC B1 ;  /* 0x0000000000017941 */ /* 0x000fea0003800000 */
.L_x_480:
        /* <DEDUP_REMOVED lines=9> */
.L_x_483:
[----:B------:R-:W-:Y:S05]  /*f5c0*/  BSYNC B1 ;  /* 0x0000000000017941 */ /* 0x000fea0003800000 */
.L_x_482:
        /* <DEDUP_REMOVED lines=9> */
.L_x_485:
[----:B------:R-:W-:Y:S05]  /*f660*/  BSYNC B1 ;  /* 0x0000000000017941 */ /* 0x000fea0003800000 */
.L_x_484:
        /* <DEDUP_REMOVED lines=12> */
.L_x_487:
[----:B------:R-:W-:Y:S05]  /*f730*/  BSYNC B1 ;  /* 0x0000000000017941 */ /* 0x000fea0003800000 */
.L_x_486:
        /* <DEDUP_REMOVED lines=12> */
.L_x_489:
[----:B------:R-:W-:Y:S05]  /*f800*/  BSYNC B1 ;  /* 0x0000000000017941 */ /* 0x000fea0003800000 */
.L_x_488:
        /* <DEDUP_REMOVED lines=9> */
.L_x_491:
[----:B------:R-:W-:Y:S05]  /*f8a0*/  BSYNC B1 ;  /* 0x0000000000017941 */ /* 0x000fea0003800000 */
.L_x_490:
        /* <DEDUP_REMOVED lines=9> */
.L_x_493:
[----:B------:R-:W-:Y:S05]  /*f940*/  BSYNC B1 ;  /* 0x0000000000017941 */ /* 0x000fea0003800000 */
.L_x_492:
        /* <DEDUP_REMOVED lines=12> */
.L_x_495:
[----:B------:R-:W-:Y:S05]  /*fa10*/  BSYNC B1 ;  /* 0x0000000000017941 */ /* 0x000fea0003800000 */
.L_x_494:
        /* <DEDUP_REMOVED lines=12> */
.L_x_497:
[----:B------:R-:W-:Y:S05]  /*fae0*/  BSYNC B1 ;  /* 0x0000000000017941 */ /* 0x000fea0003800000 */
.L_x_496:
        /* <DEDUP_REMOVED lines=9> */
.L_x_499:
[----:B------:R-:W-:Y:S05]  /*fb80*/  BSYNC B1 ;  /* 0x0000000000017941 */ /* 0x000fea0003800000 */
.L_x_498:
        /* <DEDUP_REMOVED lines=9> */
.L_x_501:
[----:B------:R-:W-:Y:S05]  /*fc20*/  BSYNC B1 ;  /* 0x0000000000017941 */ /* 0x000fea0003800000 */
.L_x_500:
        /* <DEDUP_REMOVED lines=12> */
.L_x_503:
[----:B------:R-:W-:Y:S05]  /*fcf0*/  BSYNC B1 ;  /* 0x0000000000017941 */ /* 0x000fea0003800000 */
.L_x_502:
        /* <DEDUP_REMOVED lines=12> */
.L_x_505:
[----:B------:R-:W-:Y:S05]  /*fdc0*/  BSYNC B1 ;  /* 0x0000000000017941 */ /* 0x000fea0003800000 */
.L_x_504:
        /* <DEDUP_REMOVED lines=9> */
.L_x_507:
[----:B------:R-:W-:Y:S05]  /*fe60*/  BSYNC B1 ;  /* 0x0000000000017941 */ /* 0x000fea0003800000 */
.L_x_506:
        /* <DEDUP_REMOVED lines=9> */
.L_x_509:
[----:B------:R-:W-:Y:S05]  /*ff00*/  BSYNC B1 ;  /* 0x0000000000017941 */ /* 0x000fea0003800000 */
.L_x_508:
        /* <DEDUP_REMOVED lines=12> */
.L_x_511:
[----:B------:R-:W-:Y:S05]  /*ffd0*/  BSYNC B1 ;  /* 0x0000000000017941 */ /* 0x000fea0003800000 */
.L_x_510:
        /* <DEDUP_REMOVED lines=12> */
.L_x_513:
[----:B------:R-:W-:Y:S05]  /*100a0*/  BSYNC B1 ;  /* 0x0000000000017941 */ /* 0x000fea0003800000 */
.L_x_512:
        /* <DEDUP_REMOVED lines=9> */
.L_x_515:
[----:B------:R-:W-:Y:S05]  /*10140*/  BSYNC B1 ;  /* 0x0000000000017941 */ /* 0x000fea0003800000 */
.L_x_514:
        /* <DEDUP_REMOVED lines=9> */
.L_x_517:
[----:B------:R-:W-:Y:S05]  /*101e0*/  BSYNC B1 ;  /* 0x0000000000017941 */ /* 0x000fea0003800000 */
.L_x_516:
        /* <DEDUP_REMOVED lines=12> */
.L_x_519:
[----:B------:R-:W-:Y:S05]  /*102b0*/  BSYNC B1 ;  /* 0x0000000000017941 */ /* 0x000fea0003800000 */
.L_x_518:
        /* <DEDUP_REMOVED lines=12> */
.L_x_521:
[----:B------:R-:W-:Y:S05]  /*10380*/  BSYNC B1 ;  /* 0x0000000000017941 */ /* 0x000fea0003800000 */
.L_x_520:
        /* <DEDUP_REMOVED lines=9> */
.L_x_523:
[----:B------:R-:W-:Y:S05]  /*10420*/  BSYNC B1 ;  /* 0x0000000000017941 */ /* 0x000fea0003800000 */
.L_x_522:
        /* <DEDUP_REMOVED lines=9> */
.L_x_525:
[----:B------:R-:W-:Y:S05]  /*104c0*/  BSYNC B1 ;  /* 0x0000000000017941 */ /* 0x000fea0003800000 */
.L_x_524:
        /* <DEDUP_REMOVED lines=12> */
.L_x_527:
[----:B------:R-:W-:Y:S05]  /*10590*/  BSYNC B1 ;  /* 0x0000000000017941 */ /* 0x000fea0003800000 */
.L_x_526:
        /* <DEDUP_REMOVED lines=12> */
.L_x_529:
[----:B------:R-:W-:Y:S05]  /*10660*/  BSYNC B1 ;  /* 0x0000000000017941 */ /* 0x000fea0003800000 */
.L_x_528:
        /* <DEDUP_REMOVED lines=9> */
.L_x_531:
[----:B------:R-:W-:Y:S05]  /*10700*/  BSYNC B1 ;  /* 0x0000000000017941 */ /* 0x000fea0003800000 */
.L_x_530:
        /* <DEDUP_REMOVED lines=9> */
.L_x_533:
[----:B------:R-:W-:Y:S05]  /*107a0*/  BSYNC B1 ;  /* 0x0000000000017941 */ /* 0x000fea0003800000 */
.L_x_532:
[----:B-----5:R-:W-:Y:S01]  /*107b0*/  IMAD.U32 R5, R3, 0x10000, RZ ;  /* 0x0001000003057824 */ /* 0x020fe200078e00ff */
[----:B------:R-:W-:Y:S01]  /*107c0*/  ISETP.GT.AND P1, PT, R0, 0xf9, P1 ;  /* 0x000000f90000780c */ /* 0x000fe20000f24270 */
[----:B0-----:R-:W-:Y:S01]  /*107d0*/  @P2 IMAD.MOV.U32 R4, RZ, RZ, R158 ;  /* 0x000000ffff042224 */ /* 0x001fe200078e009e */
[----:B------:R-:W-:Y:S01]  /*107e0*/  BSSY B1, `(.L_x_534) ;  /* 0x0000009000017945 */ /* 0x000fe20003800000 */
[----:B------:R-:W-:-:S04]  /*107f0*/  FMUL R5, R5, R16 ;  /* 0x0000001005057220 */ /* 0x000fc80000400000 */
[----:B------:R-:W-:-:S05]  /*10800*/  FFMA R5, R150, R2, R5 ;  /* 0x0000000296057223 */ /* 0x000fca0000000005 */
[----:B------:R-:W-:-:S04]  /*10810*/  F2FP.BF16.F32.PACK_AB R5, RZ, R5 ;  /* 0x00000005ff05723e */ /* 0x000fc800000010ff */
[----:B-1--4-:R-:W-:Y:S01]  /*10820*/  PRMT R6, R5, 0x7610, R6 ;  /* 0x0000761005067816 */ /* 0x012fe20000000006 */
[----:B------:R-:W-:-:S05]  /*10830*/  @P2 IMAD.MOV.U32 R5, RZ, RZ, R159 ;  /* 0x000000ffff052224 */ /* 0x000fca00078e009f */
[----:B------:R0:W-:Y:S01]  /*10840*/  @P2 STG.E.U16 desc[UR40][R4.64+0x1f0], R6 ;  /* 0x0001f00604002986 */ /* 0x0001e2000c101528 */
[----:B------:R-:W-:Y:S05]  /*10850*/  @!P1 BRA `(.L_x_535) ;  /* 0x0000000000049947 */ /* 0x000fea0003800000 */
[----:B------:R1:W5:Y:S02]  /*10860*/  LDG.E.LTC128B.U16 R3, desc[UR40][R12.64+0x1f2] ;  /* 0x0001f2280c037981 */ /* 0x000364000c1e1520 */
.L_x_535:
[----:B------:R-:W-:Y:S05]  /*10870*/  BSYNC B1 ;  /* 0x0000000000017941 */ /* 0x000fea0003800000 */
.L_x_534:
[----:B------:R-:W-:Y:S05]  /*10880*/  @!P1 BRA `(.L_x_536) ;  /* 0x0000004c00b09947 */ /* 0x000fea0003800000 */
[----:B-----5:R-:W-:-:S05]  /*10890*/  SHF.L.U32 R3, R3, 0x10, RZ ;  /* 0x0000001003037819 */ /* 0x020fca00000006ff */
[----:B------:R-:W-:-:S04]  /*108a0*/  FMUL R0, R3, R16 ;  /* 0x0000001003007220 */ /* 0x000fc80000400000 */
[----:B------:R-:W-:-:S05]  /*108b0*/  FFMA R0, R151, R2, R0 ;  /* 0x0000000297007223 */ /* 0x000fca0000000000 */
[----:B------:R-:W-:-:S05]  /*108c0*/  F2FP.BF16.F32.PACK_AB R0, RZ, R0 ;  /* 0x00000000ff00723e */ /* 0x000fca00000010ff */
[----:B------:R4:W-:Y:S01]  /*108d0*/  STG.E.U16 desc[UR40][R158.64+0x1f2], R0 ;  /* 0x0001f2009e007986 */ /* 0x0009e2000c101528 */
[----:B------:R-:W-:Y:S05]  /*108e0*/  BRA `(.L_x_536) ;  /* 0x0000004c00987947 */ /* 0x000fea0003800000 */
.L_x_29:
[----:B------:R-:W2:Y:S01]  /*108f0*/  LDL.LU R3, [R1] ;  /* 0x0000000001037983 */ /* 0x000ea20000300800 */
[----:B------:R-:W-:-:S03]  /*10900*/  ULDC.64 UR4, c[0x0][0x5c0] ;  /* 0x0001700000047ab9 */ /* 0x000fc60000000a00 */
[----:B------:R-:W3:Y:S04]  /*10910*/  LDL.LU R9, [R1+0x60] ;  /* 0x0000600001097983 */ /* 0x000ee80000300800 */
[----:B------:R-:W4:Y:S04]  /*10920*/  LDL.LU R11, [R1+0x8c] ;  /* 0x00008c00010b7983 */ /* 0x000f280000300800 */
[----:B------:R-:W5:Y:S04]  /*10930*/  LDL.LU R235, [R1+0x9c] ;  /* 0x00009c0001eb7983 */ /* 0x000f680000300800 */
        /* <DEDUP_REMOVED lines=75> */
[----:B------:R-:W5:Y:S01]  /*10df0*/  LDL.LU R158, [R1+0x1cc] ;  /* 0x0001cc00019e7983 */ /* 0x000f620000300800 */
[----:B--2---:R-:W-:-:S03]  /*10e00*/  FMUL R3, R3, R2 ;  /* 0x0000000203037220 */ /* 0x004fc60000400000 */
[----:B------:R-:W2:Y:S01]  /*10e10*/  LDL.LU R157, [R1+0x1d0] ;  /* 0x0001d000019d7983 */ /* 0x000ea20000300800 */
[----:B------:R-:W-:-:S03]  /*10e20*/  LEA R4, P0, R6, UR4, 0x1 ;  /* 0x0000000406047c11 */ /* 0x000fc6000f8008ff */
[----:B------:R-:W2:Y:S04]  /*10e30*/  LDL.LU R156, [R1+0x1d4] ;  /* 0x0001d400019c7983 */ /* 0x000ea80000300800 */
[----:B------:R-:W2:Y:S04]  /*10e40*/  LDL.LU R155, [R1+0x1d8] ;  /* 0x0001d800019b7983 */ /* 0x000ea80000300800 */
[----:B------:R-:W2:Y:S04]  /*10e50*/  LDL.LU R154, [R1+0x1dc] ;  /* 0x0001dc00019a7983 */ /* 0x000ea80000300800 */
[----:B------:R-:W2:Y:S01]  /*10e60*/  LDL.LU R153, [R1+0x1e0] ;  /* 0x0001e00001997983 */ /* 0x000ea20000300800 */
[----:B------:R-:W-:-:S03]  /*10e70*/  LEA.HI.X R5, R6, UR5, R10, 0x1, P0 ;  /* 0x0000000506057c11 */ /* 0x000fc600080f0c0a */
[----:B------:R-:W2:Y:S01]  /*10e80*/  LDL.LU R152, [R1+0x1e4] ;  /* 0x0001e40001987983 */ /* 0x000ea20000300800 */
[----:B------:R-:W-:-:S03]  /*10e90*/  F2FP.BF16.F32.PACK_AB R3, RZ, R3 ;  /* 0x00000003ff03723e */ /* 0x000fc600000010ff */
[----:B------:R-:W2:Y:S04]  /*10ea0*/  LDL.LU R23, [R1+0x1e8] ;  /* 0x0001e80001177983 */ /* 0x000ea80000300800 */
[----:B------:R-:W2:Y:S04]  /*10eb0*/  LDL.LU R22, [R1+0x1ec] ;  /* 0x0001ec0001167983 */ /* 0x000ea80000300800 */
[----:B------:R-:W2:Y:S04]  /*10ec0*/  LDL.LU R21, [R1+0x1f0] ;  /* 0x0001f00001157983 */ /* 0x000ea80000300800 */
[----:B------:R-:W2:Y:S04]  /*10ed0*/  LDL.LU R20, [R1+0x1f4] ;  /* 0x0001f40001147983 */ /* 0x000ea80000300800 */
[----:B------:R-:W2:Y:S04]  /*10ee0*/  LDL.LU R19, [R1+0x1f8] ;  /* 0x0001f80001137983 */ /* 0x000ea80000300800 */
[----:B------:R-:W2:Y:S04]  /*10ef0*/  LDL.LU R18, [R1+0x1fc] ;  /* 0x0001fc0001127983 */ /* 0x000ea80000300800 */
[----:B------:R-:W3:Y:S04]  /*10f00*/  LDL.LU R7, [R1+0x8] ;  /* 0x0000080001077983 */ /* 0x000ee80000300800 */
[----:B------:R-:W4:Y:S04]  /*10f10*/  LDL.LU R6, [R1+0xc] ;  /* 0x00000c0001067983 */ /* 0x000f280000300800 */
[----:B------:R0:W-:Y:S04]  /*10f20*/  @P1 STG.E.U16 desc[UR40][R4.64], R3 ;  /* 0x0000000304001986 */ /* 0x0001e8000c101528 */
[----:B0-----:R-:W5:Y:S01]  /*10f30*/  LDL.LU R3, [R1+0x4] ;  /* 0x0000040001037983 */ /* 0x001f620000300800 */
[----:B------:R-:W-:Y:S01]  /*10f40*/  ISETP.GT.AND P0, PT, R0, 0x1, P3 ;  /* 0x000000010000780c */ /* 0x000fe20001f04270 */
[----:B------:R-:W-:Y:S01]  /*10f50*/  USHF.L.U32 UR5, UR8, 0x4, URZ ;  /* 0x0000000408057899 */ /* 0x000fe2000800063f */
[----:B------:R-:W-:Y:S01]  /*10f60*/  ISETP.GT.AND P2, PT, R17, 0x8, PT ;  /* 0x000000081100780c */ /* 0x000fe20003f44270 */
[----:B------:R-:W-:Y:S01]  /*10f70*/  USHF.L.U64.HI UR4, UR8, 0x4, UR9 ;  /* 0x0000000408047899 */ /* 0x000fe20008010209 */
[----:B---3--:R-:W-:-:S05]  /*10f80*/  FMUL R7, R7, R2 ;  /* 0x0000000207077220 */ /* 0x008fca0000400000 */
[----:B------:R-:W-:-:S04]  /*10f90*/  F2FP.BF16.F32.PACK_AB R7, RZ, R7 ;  /* 0x00000007ff07723e */ /* 0x000fc800000010ff */
[----:B------:R-:W-:Y:S01]  /*10fa0*/  PRMT R8, R7, 0x7610, R8 ;  /* 0x0000761007087816 */ /* 0x000fe20000000008 */
[----:B-----5:R-:W-:-:S05]  /*10fb0*/  FMUL R3, R3, R2 ;  /* 0x0000000203037220 */ /* 0x020fca0000400000 */
[----:B------:R-:W-:-:S05]  /*10fc0*/  F2FP.BF16.F32.PACK_AB R3, RZ, R3 ;  /* 0x00000003ff03723e */ /* 0x000fca00000010ff */
[----:B------:R4:W-:Y:S01]  /*10fd0*/  @P0 STG.E.U16 desc[UR40][R4.64+0x2], R3 ;  /* 0x0000020304000986 */ /* 0x0009e2000c101528 */
[----:B------:R-:W-:Y:S01]  /*10fe0*/  ISETP.GT.AND P0, PT, R0, RZ, P2 ;  /* 0x000000ff0000720c */ /* 0x000fe20001704270 */
[----:B----4-:R-:W-:Y:S01]  /*10ff0*/  FMUL R3, R6, R2 ;  /* 0x0000000206037220 */ /* 0x010fe20000400000 */
[----:B------:R-:W-:-:S04]  /*11000*/  IADD3 R6, P1, R4, UR5, RZ ;  /* 0x0000000504067c10 */ /* 0x000fc8000ff3e0ff */
[----:B------:R-:W-:Y:S02]  /*11010*/  IADD3.X R7, R5, UR4, RZ, P1, !PT ;  /* 0x0000000405077c10 */ /* 0x000fe40008ffe4ff */
[----:B------:R-:W-:-:S05]  /*11020*/  F2FP.BF16.F32.PACK_AB R3, RZ, R3 ;  /* 0x00000003ff03723e */ /* 0x000fca00000010ff */
[----:B------:R0:W-:Y:S01]  /*11030*/  @P0 STG.E.U16 desc[UR40][R6.64], R8 ;  /* 0x0000000806000986 */ /* 0x0001e2000c101528 */
[----:B------:R-:W-:-:S03]  /*11040*/  ISETP.GT.AND P0, PT, R0, 0x1, P2 ;  /* 0x000000010000780c */ /* 0x000fc60001704270 */
[----:B0-----:R-:W3:Y:S10]  /*11050*/  LDL.LU R8, [R1+0x50] ;  /* 0x0000500001087983 */ /* 0x001ef40000300800 */
[----:B------:R0:W-:Y:S04]  /*11060*/  @P0 STG.E.U16 desc[UR40][R6.64+0x2], R3 ;  /* 0x0000020306000986 */ /* 0x0001e8000c101528 */
[----:B0-----:R-:W4:Y:S01]  /*11070*/  LDL.LU R3, [R1+0x10] ;  /* 0x0000100001037983 */ /* 0x001f220000300800 */
[----:B------:R-:W-:Y:S01]  /*11080*/  ISETP.GT.AND P0, PT, R0, 0x8, P3 ;  /* 0x000000080000780c */ /* 0x000fe20001f04270 */
[----:B----4-:R-:W-:-:S05]  /*11090*/  FMUL R3, R3, R2 ;  /* 0x0000000203037220 */ /* 0x010fca0000400000 */
[----:B------:R-:W-:-:S07]  /*110a0*/  F2FP.BF16.F32.PACK_AB R3, RZ, R3 ;  /* 0x00000003ff03723e */ /* 0x000fce00000010ff */
        /* <DEDUP_REMOVED lines=73> */
[----:B---3--:R-:W-:-:S05]  /*11540*/  FMUL R8, R8, R2 ;  /* 0x0000000208087220 */ /* 0x008fca0000400000 */
[----:B------:R-:W-:Y:S01]  /*11550*/  F2FP.BF16.F32.PACK_AB R8, RZ, R8 ;  /* 0x00000008ff08723e */ /* 0x000fe200000010ff */
[----:B----4-:R-:W-:-:S05]  /*11560*/  FMUL R3, R3, R2 ;  /* 0x0000000203037220 */ /* 0x010fca0000400000 */
[----:B------:R-:W-:-:S05]  /*11570*/  F2FP.BF16.F32.PACK_AB R3, RZ, R3 ;  /* 0x00000003ff03723e */ /* 0x000fca00000010ff */
[----:B------:R0:W-:Y:S01]  /*11580*/  @P0 STG.E.U16 desc[UR40][R6.64+0x42], R3 ;  /* 0x0000420306000986 */ /* 0x0001e2000c101528 */
[----:B------:R-:W-:-:S03]  /*11590*/  ISETP.GT.AND P0, PT, R0, 0x28, P3 ;  /* 0x000000280000780c */ /* 0x000fc60001f04270 */
[----:B0-----:R-:W3:Y:S01]  /*115a0*/  LDL.LU R3, [R1+0x54] ;  /* 0x0000540001037983 */ /* 0x001ee20000300800 */
[----:B------:R-:W-:-:S09]  /*115b0*/  ISETP.GT.AND P1, PT, R0, 0x29, P3 ;  /* 0x000000290000780c */ /* 0x000fd20001f24270 */
[----:B------:R0:W-:Y:S04]  /*115c0*/  @P0 STG.E.U16 desc[UR40][R4.64+0x50], R8 ;  /* 0x0000500804000986 */ /* 0x0001e8000c101528 */
[----:B0-----:R-:W4:Y:S01]  /*115d0*/  LDL.LU R8, [R1+0x58] ;  /* 0x0000580001087983 */ /* 0x001f220000300800 */
[----:B---3--:R-:W-:-:S05]  /*115e0*/  FMUL R3, R3, R2 ;  /* 0x0000000203037220 */ /* 0x008fca0000400000 */
[----:B------:R-:W-:-:S05]  /*115f0*/  F2FP.BF16.F32.PACK_AB R3, RZ, R3 ;  /* 0x00000003ff03723e */ /* 0x000fca00000010ff */
[----:B------:R0:W-:Y:S01]  /*11600*/  @P1 STG.E.U16 desc[UR40][R4.64+0x52], R3 ;  /* 0x0000520304001986 */ /* 0x0001e2000c101528 */
[----:B----4-:R-:W-:-:S05]  /*11610*/  FMUL R8, R8, R2 ;  /* 0x0000000208087220 */ /* 0x010fca0000400000 */
[----:B------:R-:W-:Y:S01]  /*11620*/  F2FP.BF16.F32.PACK_AB R8, RZ, R8 ;  /* 0x00000008ff08723e */ /* 0x000fe200000010ff */
[----:B0-----:R-:W3:Y:S03]  /*11630*/  LDL.LU R3, [R1+0x5c] ;  /* 0x00005c0001037983 */ /* 0x001ee60000300800 */
[----:B------:R-:W-:Y:S02]  /*11640*/  PRMT R10, R8, 0x7610, R10 ;  /* 0x00007610080a7816 */ /* 0x000fe4000000000a */
[----:B------:R-:W4:Y:S01]  /*11650*/  LDL.LU R8, [R1+0x64] ;  /* 0x0000640001087983 */ /* 0x000f220000300800 */
[C---:B------:R-:W-:Y:S02]  /*11660*/  ISETP.GT.AND P1, PT, R0.reuse, 0x28, P2 ;  /* 0x000000280000780c */ /* 0x040fe40001724270 */
[C---:B------:R-:W-:Y:S02]  /*11670*/  ISETP.GT.AND P4, PT, R0.reuse, 0x29, P2 ;  /* 0x000000290000780c */ /* 0x040fe40001784270 */
[C---:B------:R-:W-:Y:S01]  /*11680*/  ISETP.GT.AND P5, PT, R0.reuse, 0x30, P3 ;  /* 0x000000300000780c */ /* 0x040fe20001fa4270 */
[----:B------:R-:W-:Y:S01]  /*11690*/  FMUL R9, R9, R2 ;  /* 0x0000000209097220 */ /* 0x000fe20000400000 */
[----:B------:R-:W-:-:S04]  /*116a0*/  ISETP.GT.AND P0, PT, R0, 0x31, P3 ;  /* 0x000000310000780c */ /* 0x000fc80001f04270 */
[----:B------:R-:W-:-:S03]  /*116b0*/  F2FP.BF16.F32.PACK_AB R9, RZ, R9 ;  /* 0x00000009ff09723e */ /* 0x000fc600000010ff */
[----:B------:R0:W-:Y:S04]  /*116c0*/  @P1 STG.E.U16 desc[UR40][R6.64+0x50], R10 ;  /* 0x0000500a06001986 */ /* 0x0001e8000c101528 */
[----:B0-----:R-:W5:Y:S01]  /*116d0*/  LDL.LU R10, [R1+0x74] ;  /* 0x00007400010a7983 */ /* 0x001f620000300800 */
[----:B---3--:R-:W-:-:S05]  /*116e0*/  FMUL R3, R3, R2 ;  /* 0x0000000203037220 */ /* 0x008fca0000400000 */
[----:B------:R-:W-:Y:S01]  /*116f0*/  F2FP.BF16.F32.PACK_AB R3, RZ, R3 ;  /* 0x00000003ff03723e */ /* 0x000fe200000010ff */
[----:B----4-:R-:W-:-:S04]  /*11700*/  FMUL R8, R8, R2 ;  /* 0x0000000208087220 */ /* 0x010fc80000400000 */
[----:B------:R0:W-:Y:S04]  /*11710*/  @P4 STG.E.U16 desc[UR40][R6.64+0x52], R3 ;  /* 0x0000520306004986 */ /* 0x0001e8000c101528 */
[----:B------:R1:W-:Y:S01]  /*11720*/  @P5 STG.E.U16 desc[UR40][R4.64+0x60], R9 ;  /* 0x0000600904005986 */ /* 0x0003e2000c101528 */
[----:B0-----:R-:W-:-:S03]  /*11730*/  F2FP.BF16.F32.PACK_AB R3, RZ, R8 ;  /* 0x00000008ff03723e */ /* 0x001fc600000010ff */
[----:B------:R-:W3:Y:S01]  /*11740*/  LDL.LU R8, [R1+0x68] ;  /* 0x0000680001087983 */ /* 0x000ee20000300800 */
[----:B-1----:R-:W-:-:S03]  /*11750*/  PRMT R9, R3, 0x7610, R9 ;  /* 0x0000761003097816 */ /* 0x002fc60000000009 */
[----:B------:R-:W4:Y:S04]  /*11760*/  LDL.LU R3, [R1+0x6c] ;  /* 0x00006c0001037983 */ /* 0x000f280000300800 */
[----:B------:R0:W-:Y:S04]  /*11770*/  @P0 STG.E.U16 desc[UR40][R4.64+0x62], R9 ;  /* 0x0000620904000986 */ /* 0x0001e8000c101528 */
[----:B0-----:R-:W2:Y:S01]  /*11780*/  LDL.LU R9, [R1+0x70] ;  /* 0x0000700001097983 */ /* 0x001ea20000300800 */
[----:B------:R-:W-:Y:S01]  /*11790*/  ISETP.GT.AND P1, PT, R0, 0x30, P2 ;  /* 0x000000300000780c */ /* 0x000fe20001724270 */
[----:B---3--:R-:W-:-:S05]  /*117a0*/  FMUL R8, R8, R2 ;  /* 0x0000000208087220 */ /* 0x008fca0000400000 */
[----:B------:R-:W-:-:S07]  /*117b0*/  F2FP.BF16.F32.PACK_AB R8, RZ, R8 ;  /* 0x00000008ff08723e */ /* 0x000fce00000010ff */
[----:B------:R0:W-:Y:S01]  /*117c0*/  @P1 STG.E.U16 desc[UR40][R6.64+0x60], R8 ;  /* 0x0000600806001986 */ /* 0x0001e2000c101528 */
[----:B--2---:R-:W-:-:S05]  /*117d0*/  FMUL R9, R9, R2 ;  /* 0x0000000209097220 */ /* 0x004fca0000400000 */
[----:B0-----:R-:W-:-:S04]  /*117e0*/  F2FP.BF16.F32.PACK_AB R8, RZ, R9 ;  /* 0x00000009ff08723e */ /* 0x001fc800000010ff */
[----:B------:R-:W-:Y:S02]  /*117f0*/  PRMT R9, R8, 0x7610, R9 ;  /* 0x0000761008097816 */ /* 0x000fe40000000009 */
[----:B------:R-:W2:Y:S01]  /*11800*/  LDL.LU R8, [R1+0x78] ;  /* 0x0000780001087983 */ /* 0x000ea20000300800 */
[----:B------:R-:W-:Y:S01]  /*11810*/  ISETP.GT.AND P4, PT, R0, 0x31, P2 ;  /* 0x000000310000780c */ /* 0x000fe20001784270 */
[-C--:B----4-:R-:W-:Y:S01]  /*11820*/  FMUL R3, R3, R2.reuse ;  /* 0x0000000203037220 */ /* 0x090fe20000400000 */
[----:B-----5:R-:W-:Y:S01]  /*11830*/  FMUL R10, R10, R2 ;  /* 0x000000020a0a7220 */ /* 0x020fe20000400000 */
[----:B------:R-:W-:-:S03]  /*11840*/  ISETP.GT.AND P5, PT, R0, 0x38, P3 ;  /* 0x000000380000780c */ /* 0x000fc60001fa4270 */
[----:B------:R-:W-:Y:S02]  /*11850*/  F2FP.BF16.F32.PACK_AB R3, RZ, R3 ;  /* 0x00000003ff03723e */ /* 0x000fe400000010ff */
[----:B------:R-:W-:-:S05]  /*11860*/  ISETP.GT.AND P6, PT, R0, 0x39, P3 ;  /* 0x000000390000780c */ /* 0x000fca0001fc4270 */
[----:B------:R0:W-:Y:S04]  /*11870*/  @P4 STG.E.U16 desc[UR40][R6.64+0x62], R3 ;  /* 0x0000620306004986 */ /* 0x0001e8000c101528 */
[----:B------:R1:W-:Y:S01]  /*11880*/  @P5 STG.E.U16 desc[UR40][R4.64+0x70], R9 ;  /* 0x0000700904005986 */ /* 0x0003e2000c101528 */
[----:B0-----:R-:W-:-:S04]  /*11890*/  F2FP.BF16.F32.PACK_AB R3, RZ, R10 ;  /* 0x0000000aff03723e */ /* 0x001fc800000010ff */
[----:B------:R-:W-:Y:S01]  /*118a0*/  PRMT R10, R3, 0x7610, R10 ;  /* 0x00007610030a7816 */ /* 0x000fe2000000000a */
[----:B-1----:R-:W3:Y:S04]  /*118b0*/  LDL.LU R9, [R1+0x7c] ;  /* 0x00007c0001097983 */ /* 0x002ee80000300800 */
[----:B------:R0:W-:Y:S01]  /*118c0*/  @P6 STG.E.U16 desc[UR40][R4.64+0x72], R10 ;  /* 0x0000720a04006986 */ /* 0x0001e2000c101528 */
[----:B--2---:R-:W-:-:S05]  /*118d0*/  FMUL R8, R8, R2 ;  /* 0x0000000208087220 */ /* 0x004fca0000400000 */
[----:B------:R-:W-:Y:S02]  /*118e0*/  F2FP.BF16.F32.PACK_AB R3, RZ, R8 ;  /* 0x00000008ff03723e */ /* 0x000fe400000010ff */
[----:B------:R-:W2:Y:S02]  /*118f0*/  LDL.LU R8, [R1+0x80] ;  /* 0x0000800001087983 */ /* 0x000ea40000300800 */
[----:B0-----:R-:W-:Y:S02]  /*11900*/  PRMT R10, R3, 0x7610, R10 ;  /* 0x00007610030a7816 */ /* 0x001fe4000000000a */
[----:B------:R-:W4:Y:S01]  /*11910*/  LDL.LU R3, [R1+0x84] ;  /* 0x0000840001037983 */ /* 0x000f220000300800 */
[----:B------:R-:W-:-:S13]  /*11920*/  ISETP.GT.AND P0, PT, R0, 0x38, P2 ;  /* 0x000000380000780c */ /* 0x000fda0001704270 */
[----:B------:R0:W-:Y:S01]  /*11930*/  @P0 STG.E.U16 desc[UR40][R6.64+0x70], R10 ;  /* 0x0000700a06000986 */ /* 0x0001e2000c101528 */
[-C--:B--2---:R-:W-:Y:S01]  /*11940*/  FMUL R8, R8, R2.reuse ;  /* 0x0000000208087220 */ /* 0x084fe20000400000 */
[----:B----4-:R-:W-:-:S04]  /*11950*/  FMUL R3, R3, R2 ;  /* 0x0000000203037220 */ /* 0x010fc80000400000 */
[----:B0-----:R-:W-:Y:S02]  /*11960*/  F2FP.BF16.F32.PACK_AB R10, RZ, R8 ;  /* 0x00000008ff0a723e */ /* 0x001fe400000010ff */
[----:B------:R-:W-:Y:S02]  /*11970*/  F2FP.BF16.F32.PACK_AB R8, RZ, R3 ;  /* 0x00000003ff08723e */ /* 0x000fe400000010ff */
[----:B------:R-:W2:Y:S01]  /*11980*/  LDL.LU R3, [R1+0x88] ;  /* 0x0000880001037983 */ /* 0x000ea20000300800 */
[----:B------:R-:W-:Y:S01]  /*11990*/  ISETP.GT.AND P1, PT, R0, 0x39, P2 ;  /* 0x000000390000780c */ /* 0x000fe20001724270 */
[----:B---3--:R-:W-:-:S05]  /*119a0*/  FMUL R9, R9, R2 ;  /* 0x0000000209097220 */ /* 0x008fca0000400000 */
[----:B------:R-:W-:-:S07]  /*119b0*/  F2FP.BF16.F32.PACK_AB R9, RZ, R9 ;  /* 0x00000009ff09723e */ /* 0x000fce00000010ff */
[----:B------:R0:W-:Y:S04]  /*119c0*/  @P1 STG.E.U16 desc[UR40][R6.64+0x72], R9 ;  /* 0x0000720906001986 */ /* 0x0001e8000c101528 */
[----:B0-----:R-:W3:Y:S01]  /*119d0*/  LDL.LU R9, [R1+0x94] ;  /* 0x0000940001097983 */ /* 0x001ee20000300800 */
[----:B--2---:R-:W-:-:S05]  /*119e0*/  FMUL R3, R3, R2 ;  /* 0x0000000203037220 */ /* 0x004fca0000400000 */
[----:B------:R-:W-:-:S04]  /*119f0*/  F2FP.BF16.F32.PACK_AB R3, RZ, R3 ;  /* 0x00000003ff03723e */ /* 0x000fc800000010ff */
[----:B------:R-:W-:Y:S02]  /*11a00*/  PRMT R12, R3, 0x7610, R12 ;  /* 0x00007610030c7816 */ /* 0x000fe4000000000c */
[----:B------:R-:W2:Y:S01]  /*11a10*/  LDL.LU R3, [R1+0x90] ;  /* 0x0000900001037983 */ /* 0x000ea20000300800 */
[----:B------:R-:W-:-:S13]  /*11a20*/  ISETP.GT.AND P4, PT, R0, 0x40, P3 ;  /* 0x000000400000780c */ /* 0x000fda0001f84270 */
[----:B------:R0:W-:Y:S01]  /*11a30*/  @P4 STG.E.U16 desc[UR40][R4.64+0x80], R10 ;  /* 0x0000800a04004986 */ /* 0x0001e2000c101528 */
[----:B--2---:R-:W-:-:S05]  /*11a40*/  FMUL R3, R3, R2 ;  /* 0x0000000203037220 */ /* 0x004fca0000400000 */
[----:B0-----:R-:W-:Y:S02]  /*11a50*/  F2FP.BF16.F32.PACK_AB R10, RZ, R3 ;  /* 0x00000003ff0a723e */ /* 0x001fe400000010ff */
[----:B------:R-:W2:Y:S01]  /*11a60*/  LDL.LU R3, [R1+0x98] ;  /* 0x0000980001037983 */ /* 0x000ea20000300800 */
[C---:B------:R-:W-:Y:S02]  /*11a70*/  ISETP.GT.AND P5, PT, R0.reuse, 0x41, P3 ;  /* 0x000000410000780c */ /* 0x040fe40001fa4270 */
[C---:B------:R-:W-:Y:S01]  /*11a80*/  ISETP.GT.AND P0, PT, R0.reuse, 0x40, P2 ;  /* 0x000000400000780c */ /* 0x040fe20001704270 */
[-C--:B---3--:R-:W-:Y:S01]  /*11a90*/  FMUL R9, R9, R2.reuse ;  /* 0x0000000209097220 */ /* 0x088fe20000400000 */
[C---:B------:R-:W-:Y:S01]  /*11aa0*/  ISETP.GT.AND P1, PT, R0.reuse, 0x41, P2 ;  /* 0x000000410000780c */ /* 0x040fe20001724270 */
[----:B------:R-:W-:Y:S01]  /*11ab0*/  FMUL R11, R11, R2 ;  /* 0x000000020b0b7220 */ /* 0x000fe20000400000 */
[----:B------:R-:W-:Y:S02]  /*11ac0*/  ISETP.GT.AND P4, PT, R0, 0x48, P3 ;  /* 0x000000480000780c */ /* 0x000fe40001f84270 */
[----:B------:R-:W-:-:S05]  /*11ad0*/  F2FP.BF16.F32.PACK_AB R9, RZ, R9 ;  /* 0x00000009ff09723e */ /* 0x000fca00000010ff */
[----:B------:R0:W-:Y:S01]  /*11ae0*/  @P5 STG.E.U16 desc[UR40][R4.64+0x82], R8 ;  /* 0x0000820804005986 */ /* 0x0001e2000c101528 */
[----:B------:R-:W-:-:S03]  /*11af0*/  ISETP.GT.AND P5, PT, R0, 0x49, P3 ;  /* 0x000000490000780c */ /* 0x000fc60001fa4270 */
[----:B------:R1:W-:Y:S01]  /*11b00*/  @P0 STG.E.U16 desc[UR40][R6.64+0x80], R12 ;  /* 0x0000800c06000986 */ /* 0x0003e2000c101528 */
[----:B------:R-:W-:Y:S02]  /*11b10*/  ISETP.GT.AND P0, PT, R0, 0x48, P2 ;  /* 0x000000480000780c */ /* 0x000fe40001704270 */
[----:B------:R-:W-:Y:S02]  /*11b20*/  F2FP.BF16.F32.PACK_AB R11, RZ, R11 ;  /* 0x0000000bff0b723e */ /* 0x000fe400000010ff */
[----:B0-----:R-:W-:-:S03]  /*11b30*/  PRMT R8, R10, 0x7610, R8 ;  /* 0x000076100a087816 */ /* 0x001fc60000000008 */
[----:B------:R-:W-:Y:S01]  /*11b40*/  @P1 STG.E.U16 desc[UR40][R6.64+0x82], R11 ;  /* 0x0000820b06001986 */ /* 0x000fe2000c101528 */
[----:B-1----:R-:W-:Y:S02]  /*11b50*/  PRMT R12, R9, 0x7610, R12 ;  /* 0x00007610090c7816 */ /* 0x002fe4000000000c */
[C---:B------:R-:W-:Y:S01]  /*11b60*/  ISETP.GT.AND P1, PT, R0.reuse, 0x49, P2 ;  /* 0x000000490000780c */ /* 0x040fe20001724270 */
[----:B------:R0:W-:Y:S01]  /*11b70*/  @P4 STG.E.U16 desc[UR40][R4.64+0x90], R8 ;  /* 0x0000900804004986 */ /* 0x0001e2000c101528 */
[----:B------:R-:W-:-:S03]  /*11b80*/  ISETP.GT.AND P4, PT, R0, 0x50, P3 ;  /* 0x000000500000780c */ /* 0x000fc60001f84270 */
[----:B------:R1:W-:Y:S01]  /*11b90*/  @P5 STG.E.U16 desc[UR40][R4.64+0x92], R12 ;  /* 0x0000920c04005986 */ /* 0x0003e2000c101528 */
[----:B0-----:R-:W-:Y:S01]  /*11ba0*/  FMUL R8, R233, R2 ;  /* 0x00000002e9087220 */ /* 0x001fe20000400000 */
[----:B------:R-:W-:-:S04]  /*11bb0*/  ISETP.GT.AND P5, PT, R0, 0x51, P3 ;  /* 0x000000510000780c */ /* 0x000fc80001fa4270 */
[----:B------:R-:W-:-:S04]  /*11bc0*/  F2FP.BF16.F32.PACK_AB R8, RZ, R8 ;  /* 0x00000008ff08723e */ /* 0x000fc800000010ff */
[----:B-1----:R-:W-:Y:S02]  /*11bd0*/  PRMT R12, R8, 0x7610, R12 ;  /* 0x00007610080c7816 */ /* 0x002fe4000000000c */
[----:B------:R-:W-:Y:S01]  /*11be0*/  ISETP.GT.AND P6, PT, R0, 0x71, P3 ;  /* 0x000000710000780c */ /* 0x000fe20001fc4270 */
[----:B--2---:R-:W-:-:S05]  /*11bf0*/  FMUL R3, R3, R2 ;  /* 0x0000000203037220 */ /* 0x004fca0000400000 */
[----:B------:R-:W-:Y:S01]  /*11c00*/  F2FP.BF16.F32.PACK_AB R10, RZ, R3 ;  /* 0x00000003ff0a723e */ /* 0x000fe200000010ff */
[----:B------:R-:W-:-:S05]  /*11c10*/  FMUL R3, R235, R2 ;  /* 0x00000002eb037220 */ /* 0x000fca0000400000 */
[----:B------:R-:W-:Y:S01]  /*11c20*/  F2FP.BF16.F32.PACK_AB R9, RZ, R3 ;  /* 0x00000003ff09723e */ /* 0x000fe200000010ff */
[-C--:B------:R-:W-:Y:S01]  /*11c30*/  FMUL R3, R234, R2.reuse ;  /* 0x00000002ea037220 */ /* 0x080fe20000400000 */
[----:B------:R0:W-:Y:S04]  /*11c40*/  @P0 STG.E.U16 desc[UR40][R6.64+0x90], R10 ;  /* 0x0000900a06000986 */ /* 0x0001e8000c101528 */
[----:B------:R-:W-:Y:S02]  /*11c50*/  F2FP.BF16.F32.PACK_AB R3, RZ, R3 ;  /* 0x00000003ff03723e */ /* 0x000fe400000010ff */
[----:B------:R-:W-:Y:S01]  /*11c60*/  PRMT R11, R9, 0x7610, R11 ;  /* 0x00007610090b7816 */ /* 0x000fe2000000000b */
[-C--:B------:R-:W-:Y:S01]  /*11c70*/  FMUL R9, R232, R2.reuse ;  /* 0x00000002e8097220 */ /* 0x080fe20000400000 */
[----:B0-----:R-:W-:Y:S01]  /*11c80*/  PRMT R10, R3, 0x7610, R10 ;  /* 0x00007610030a7816 */ /* 0x001fe2000000000a */
[----:B------:R-:W-:-:S02]  /*11c90*/  FMUL R3, R231, R2 ;  /* 0x00000002e7037220 */ /* 0x000fc40000400000 */
[----:B------:R0:W-:Y:S01]  /*11ca0*/  @P1 STG.E.U16 desc[UR40][R6.64+0x92], R11 ;  /* 0x0000920b06001986 */ /* 0x0001e2000c101528 */
[----:B------:R-:W-:Y:S02]  /*11cb0*/  ISETP.GT.AND P1, PT, R0, 0x50, P2 ;  /* 0x000000500000780c */ /* 0x000fe40001724270 */
[----:B------:R-:W-:Y:S02]  /*11cc0*/  F2FP.BF16.F32.PACK_AB R9, RZ, R9 ;  /* 0x00000009ff09723e */ /* 0x000fe400000010ff */
[----:B------:R-:W-:Y:S01]  /*11cd0*/  F2FP.BF16.F32.PACK_AB R8, RZ, R3 ;  /* 0x00000003ff08723e */ /* 0x000fe200000010ff */
[----:B------:R-:W-:Y:S01]  /*11ce0*/  FMUL R3, R230, R2 ;  /* 0x00000002e6037220 */ /* 0x000fe20000400000 */
[C---:B------:R-:W-:Y:S01]  /*11cf0*/  ISETP.GT.AND P0, PT, R0.reuse, 0x51, P2 ;  /* 0x000000510000780c */ /* 0x040fe20001704270 */
[----:B------:R1:W-:Y:S01]  /*11d00*/  @P4 STG.E.U16 desc[UR40][R4.64+0xa0], R10 ;  /* 0x0000a00a04004986 */ /* 0x0003e2000c101528 */
[----:B------:R-:W-:Y:S02]  /*11d10*/  ISETP.GT.AND P4, PT, R0, 0x58, P3 ;  /* 0x000000580000780c */ /* 0x000fe40001f84270 */
[----:B0-----:R-:W-:-:S02]  /*11d20*/  PRMT R11, R9, 0x7610, R11 ;  /* 0x00007610090b7816 */ /* 0x001fc4000000000b */
[----:B------:R-:W-:Y:S01]  /*11d30*/  F2FP.BF16.F32.PACK_AB R9, RZ, R3 ;  /* 0x00000003ff09723e */ /* 0x000fe200000010ff */
[-C--:B------:R-:W-:Y:S01]  /*11d40*/  FMUL R3, R228, R2.reuse ;  /* 0x00000002e4037220 */ /* 0x080fe20000400000 */
[----:B------:R-:W-:Y:S01]  /*11d50*/  PRMT R13, R8, 0x7610, R13 ;  /* 0x00007610080d7816 */ /* 0x000fe2000000000d */
[----:B------:R-:W-:Y:S01]  /*11d60*/  FMUL R8, R229, R2 ;  /* 0x00000002e5087220 */ /* 0x000fe20000400000 */
[----:B------:R-:W-:Y:S01]  /*11d70*/  @P5 STG.E.U16 desc[UR40][R4.64+0xa2], R12 ;  /* 0x0000a20c04005986 */ /* 0x000fe2000c101528 */
[----:B------:R-:W-:Y:S02]  /*11d80*/  ISETP.GT.AND P5, PT, R0, 0x59, P3 ;  /* 0x000000590000780c */ /* 0x000fe40001fa4270 */
[----:B------:R-:W-:Y:S01]  /*11d90*/  F2FP.BF16.F32.PACK_AB R3, RZ, R3 ;  /* 0x00000003ff03723e */ /* 0x000fe200000010ff */
[----:B------:R0:W-:Y:S01]  /*11da0*/  @P1 STG.E.U16 desc[UR40][R6.64+0xa0], R11 ;  /* 0x0000a00b06001986 */ /* 0x0001e2000c101528 */
[----:B-1----:R-:W-:Y:S01]  /*11db0*/  F2FP.BF16.F32.PACK_AB R10, RZ, R8 ;  /* 0x00000008ff0a723e */ /* 0x002fe200000010ff */
[----:B------:R-:W-:-:S02]  /*11dc0*/  FMUL R8, R227, R2 ;  /* 0x00000002e3087220 */ /* 0x000fc40000400000 */
[----:B------:R-:W-:Y:S01]  /*11dd0*/  @P0 STG.E.U16 desc[UR40][R6.64+0xa2], R13 ;  /* 0x0000a20d06000986 */ /* 0x000fe2000c101528 */
[C---:B------:R-:W-:Y:S02]  /*11de0*/  ISETP.GT.AND P0, PT, R0.reuse, 0x58, P2 ;  /* 0x000000580000780c */ /* 0x040fe40001704270 */
[C---:B------:R-:W-:Y:S01]  /*11df0*/  ISETP.GT.AND P1, PT, R0.reuse, 0x59, P2 ;  /* 0x000000590000780c */ /* 0x040fe20001724270 */
[----:B------:R1:W-:Y:S01]  /*11e00*/  @P4 STG.E.U16 desc[UR40][R4.64+0xb0], R9 ;  /* 0x0000b00904004986 */ /* 0x0003e2000c101528 */
[----:B------:R-:W-:Y:S02]  /*11e10*/  ISETP.GT.AND P4, PT, R0, 0x60, P3 ;  /* 0x000000600000780c */ /* 0x000fe40001f84270 */
[----:B0-----:R-:W-:Y:S01]  /*11e20*/  PRMT R11, R3, 0x7610, R11 ;  /* 0x00007610030b7816 */ /* 0x001fe2000000000b */
[----:B------:R-:W-:Y:S01]  /*11e30*/  FMUL R3, R226, R2 ;  /* 0x00000002e2037220 */ /* 0x000fe20000400000 */
[----:B------:R-:W-:Y:S01]  /*11e40*/  F2FP.BF16.F32.PACK_AB R8, RZ, R8 ;  /* 0x00000008ff08723e */ /* 0x000fe200000010ff */
[----:B------:R0:W-:Y:S03]  /*11e50*/  @P5 STG.E.U16 desc[UR40][R4.64+0xb2], R10 ;  /* 0x0000b20a04005986 */ /* 0x0001e6000c101528 */
[----:B-1----:R-:W-:Y:S01]  /*11e60*/  F2FP.BF16.F32.PACK_AB R9, RZ, R3 ;  /* 0x00000003ff09723e */ /* 0x002fe200000010ff */
[-C--:B------:R-:W-:Y:S01]  /*11e70*/  FMUL R3, R225, R2.reuse ;  /* 0x00000002e1037220 */ /* 0x080fe20000400000 */
[----:B------:R-:W-:Y:S01]  /*11e80*/  PRMT R12, R8, 0x7610, R12 ;  /* 0x00007610080c7816 */ /* 0x000fe2000000000c */
[----:B------:R-:W-:Y:S01]  /*11e90*/  FMUL R8, R224, R2 ;  /* 0x00000002e0087220 */ /* 0x000fe20000400000 */
[----:B------:R1:W-:Y:S01]  /*11ea0*/  @P0 STG.E.U16 desc[UR40][R6.64+0xb0], R11 ;  /* 0x0000b00b06000986 */ /* 0x0003e2000c101528 */
[----:B0-----:R-:W-:-:S02]  /*11eb0*/  PRMT R10, R9, 0x7610, R10 ;  /* 0x00007610090a7816 */ /* 0x001fc4000000000a */
[----:B------:R-:W-:Y:S01]  /*11ec0*/  F2FP.BF16.F32.PACK_AB R3, RZ, R3 ;  /* 0x00000003ff03723e */ /* 0x000fe200000010ff */
[----:B------:R0:W-:Y:S01]  /*11ed0*/  @P1 STG.E.U16 desc[UR40][R6.64+0xb2], R12 ;  /* 0x0000b20c06001986 */ /* 0x0001e2000c101528 */
[C---:B------:R-:W-:Y:S01]  /*11ee0*/  ISETP.GT.AND P5, PT, R0.reuse, 0x61, P3 ;  /* 0x000000610000780c */ /* 0x040fe20001fa4270 */
[-C--:B------:R-:W-:Y:S01]  /*11ef0*/  FMUL R9, R223, R2.reuse ;  /* 0x00000002df097220 */ /* 0x080fe20000400000 */
[C---:B------:R-:W-:Y:S01]  /*11f00*/  ISETP.GT.AND P1, PT, R0.reuse, 0x60, P2 ;  /* 0x000000600000780c */ /* 0x040fe20001724270 */
[----:B------:R-:W-:Y:S01]  /*11f10*/  @P4 STG.E.U16 desc[UR40][R4.64+0xc0], R10 ;  /* 0x0000c00a04004986 */ /* 0x000fe2000c101528 */
[----:B------:R-:W-:Y:S02]  /*11f20*/  ISETP.GT.AND P4, PT, R0, 0x61, P2 ;  /* 0x000000610000780c */ /* 0x000fe40001784270 */
[----:B-1----:R-:W-:Y:S01]  /*11f30*/  PRMT R11, R3, 0x7610, R11 ;  /* 0x00007610030b7816 */ /* 0x002fe2000000000b */
[----:B------:R-:W-:Y:S01]  /*11f40*/  FMUL R3, R222, R2 ;  /* 0x00000002de037220 */ /* 0x000fe20000400000 */
[----:B------:R-:W-:-:S02]  /*11f50*/  F2FP.BF16.F32.PACK_AB R8, RZ, R8 ;  /* 0x00000008ff08723e */ /* 0x000fc400000010ff */
[----:B------:R-:W-:Y:S02]  /*11f60*/  F2FP.BF16.F32.PACK_AB R9, RZ, R9 ;  /* 0x00000009ff09723e */ /* 0x000fe400000010ff */
[----:B0-----:R-:W-:Y:S02]  /*11f70*/  PRMT R12, R8, 0x7610, R12 ;  /* 0x00007610080c7816 */ /* 0x001fe4000000000c */
[----:B------:R-:W-:Y:S01]  /*11f80*/  F2FP.BF16.F32.PACK_AB R8, RZ, R3 ;  /* 0x00000003ff08723e */ /* 0x000fe200000010ff */
[-C--:B------:R-:W-:Y:S01]  /*11f90*/  FMUL R3, R221, R2.reuse ;  /* 0x00000002dd037220 */ /* 0x080fe20000400000 */
[----:B------:R-:W-:Y:S01]  /*11fa0*/  PRMT R13, R9, 0x7610, R13 ;  /* 0x00007610090d7816 */ /* 0x000fe2000000000d */
[----:B------:R0:W-:Y:S01]  /*11fb0*/  @P5 STG.E.U16 desc[UR40][R4.64+0xc2], R11 ;  /* 0x0000c20b04005986 */ /* 0x0001e2000c101528 */
[----:B------:R-:W-:Y:S02]  /*11fc0*/  ISETP.GT.AND P0, PT, R0, 0x68, P3 ;  /* 0x000000680000780c */ /* 0x000fe40001f04270 */
[----:B------:R-:W-:Y:S01]  /*11fd0*/  F2FP.BF16.F32.PACK_AB R9, RZ, R3 ;  /* 0x00000003ff09723e */ /* 0x000fe200000010ff */
[----:B------:R1:W-:Y:S01]  /*11fe0*/  @P1 STG.E.U16 desc[UR40][R6.64+0xc0], R12 ;  /* 0x0000c00c06001986 */ /* 0x0003e2000c101528 */
[----:B------:R-:W-:-:S03]  /*11ff0*/  FMUL R3, R219, R2 ;  /* 0x00000002db037220 */ /* 0x000fc60000400000 */
[----:B------:R-:W-:Y:S01]  /*12000*/  @P4 STG.E.U16 desc[UR40][R6.64+0xc2], R13 ;  /* 0x0000c20d06004986 */ /* 0x000fe2000c101528 */
[----:B------:R-:W-:Y:S02]  /*12010*/  ISETP.GT.AND P4, PT, R0, 0x69, P3 ;  /* 0x000000690000780c */ /* 0x000fe40001f84270 */
[----:B------:R-:W-:Y:S01]  /*12020*/  PRMT R14, R8, 0x7610, R14 ;  /* 0x00007610080e7816 */ /* 0x000fe2000000000e */
[-C--:B------:R-:W-:Y:S01]  /*12030*/  FMUL R8, R220, R2.reuse ;  /* 0x00000002dc087220 */ /* 0x080fe20000400000 */
[----:B------:R-:W-:Y:S02]  /*12040*/  F2FP.BF16.F32.PACK_AB R3, RZ, R3 ;  /* 0x00000003ff03723e */ /* 0x000fe400000010ff */
[----:B------:R-:W-:Y:S01]  /*12050*/  ISETP.GT.AND P1, PT, R0, 0x68, P2 ;  /* 0x000000680000780c */ /* 0x000fe20001724270 */
[----:B------:R-:W-:Y:S01]  /*12060*/  @P0 STG.E.U16 desc[UR40][R4.64+0xd0], R14 ;  /* 0x0000d00e04000986 */ /* 0x000fe2000c101528 */
[----:B0-----:R-:W-:Y:S01]  /*12070*/  PRMT R11, R3, 0x7610, R11 ;  /* 0x00007610030b7816 */ /* 0x001fe2000000000b */
[----:B------:R-:W-:Y:S01]  /*12080*/  FMUL R3, R217, R2 ;  /* 0x00000002d9037220 */ /* 0x000fe20000400000 */
[----:B------:R-:W-:Y:S01]  /*12090*/  F2FP.BF16.F32.PACK_AB R10, RZ, R8 ;  /* 0x00000008ff0a723e */ /* 0x000fe200000010ff */
[----:B------:R-:W-:Y:S01]  /*120a0*/  FMUL R8, R218, R2 ;  /* 0x00000002da087220 */ /* 0x000fe20000400000 */
[C---:B------:R-:W-:Y:S01]  /*120b0*/  ISETP.GT.AND P0, PT, R0.reuse, 0x69, P2 ;  /* 0x000000690000780c */ /* 0x040fe20001704270 */
[----:B------:R0:W-:Y:S01]  /*120c0*/  @P4 STG.E.U16 desc[UR40][R4.64+0xd2], R9 ;  /* 0x0000d20904004986 */ /* 0x0001e2000c101528 */
[----:B------:R-:W-:-:S02]  /*120d0*/  ISETP.GT.AND P5, PT, R0, 0x70, P3 ;  /* 0x000000700000780c */ /* 0x000fc40001fa4270 */
[----:B------:R-:W-:-:S04]  /*120e0*/  F2FP.BF16.F32.PACK_AB R8, RZ, R8 ;  /* 0x00000008ff08723e */ /* 0x000fc800000010ff */
[----:B-1----:R-:W-:Y:S02]  /*120f0*/  PRMT R12, R8, 0x7610, R12 ;  /* 0x00007610080c7816 */ /* 0x002fe4000000000c */
[----:B0-----:R-:W-:Y:S01]  /*12100*/  F2FP.BF16.F32.PACK_AB R9, RZ, R3 ;  /* 0x00000003ff09723e */ /* 0x001fe200000010ff */
[-C--:B------:R-:W-:Y:S01]  /*12110*/  FMUL R3, R216, R2.reuse ;  /* 0x00000002d8037220 */ /* 0x080fe20000400000 */
[----:B------:R-:W-:Y:S01]  /*12120*/  FMUL R8, R215, R2 ;  /* 0x00000002d7087220 */ /* 0x000fe20000400000 */
[----:B------:R0:W-:Y:S03]  /*12130*/  @P1 STG.E.U16 desc[UR40][R6.64+0xd0], R10 ;  /* 0x0000d00a06001986 */ /* 0x0001e6000c101528 */
[----:B------:R-:W-:Y:S01]  /*12140*/  F2FP.BF16.F32.PACK_AB R3, RZ, R3 ;  /* 0x00000003ff03723e */ /* 0x000fe200000010ff */
[----:B------:R1:W-:Y:S01]  /*12150*/  @P0 STG.E.U16 desc[UR40][R6.64+0xd2], R11 ;  /* 0x0000d20b06000986 */ /* 0x0003e2000c101528 */
[----:B------:R-:W-:-:S02]  /*12160*/  ISETP.GT.AND P1, PT, R0, 0x70, P2 ;  /* 0x000000700000780c */ /* 0x000fc40001724270 */
[----:B------:R-:W-:Y:S01]  /*12170*/  F2FP.BF16.F32.PACK_AB R8, RZ, R8 ;  /* 0x00000008ff08723e */ /* 0x000fe200000010ff */
[----:B------:R2:W-:Y:S01]  /*12180*/  @P5 STG.E.U16 desc[UR40][R4.64+0xe0], R12 ;  /* 0x0000e00c04005986 */ /* 0x0005e2000c101528 */
[----:B0-----:R-:W-:Y:S01]  /*12190*/  PRMT R10, R9, 0x7610, R10 ;  /* 0x00007610090a7816 */ /* 0x001fe2000000000a */
[-C--:B------:R-:W-:Y:S01]  /*121a0*/  FMUL R9, R214, R2.reuse ;  /* 0x00000002d6097220 */ /* 0x080fe20000400000 */
[----:B-1----:R-:W-:Y:S01]  /*121b0*/  PRMT R11, R3, 0x7610, R11 ;  /* 0x00007610030b7816 */ /* 0x002fe2000000000b */
[----:B------:R-:W-:-:S03]  /*121c0*/  FMUL R3, R213, R2 ;  /* 0x00000002d5037220 */ /* 0x000fc60000400000 */
[----:B------:R-:W-:Y:S02]  /*121d0*/  F2FP.BF16.F32.PACK_AB R9, RZ, R9 ;  /* 0x00000009ff09723e */ /* 0x000fe400000010ff */
[----:B--2---:R-:W-:Y:S02]  /*121e0*/  PRMT R12, R8, 0x7610, R12 ;  /* 0x00007610080c7816 */ /* 0x004fe4000000000c */
[----:B------:R-:W-:Y:S01]  /*121f0*/  F2FP.BF16.F32.PACK_AB R8, RZ, R3 ;  /* 0x00000003ff08723e */ /* 0x000fe200000010ff */
[----:B------:R-:W-:Y:S01]  /*12200*/  FMUL R3, R212, R2 ;  /* 0x00000002d4037220 */ /* 0x000fe20000400000 */
[C---:B------:R-:W-:Y:S02]  /*12210*/  ISETP.GT.AND P4, PT, R0.reuse, 0x71, P2 ;  /* 0x000000710000780c */ /* 0x040fe40001784270 */
[----:B------:R-:W-:Y:S01]  /*12220*/  ISETP.GT.AND P5, PT, R0, 0x78, P3 ;  /* 0x000000780000780c */ /* 0x000fe20001fa4270 */
[----:B------:R0:W-:Y:S01]  /*12230*/  @P6 STG.E.U16 desc[UR40][R4.64+0xe2], R10 ;  /* 0x0000e20a04006986 */ /* 0x0001e2000c101528 */
[----:B------:R-:W-:-:S02]  /*12240*/  PRMT R13, R9, 0x7610, R13 ;  /* 0x00007610090d7816 */ /* 0x000fc4000000000d */
[----:B------:R-:W-:Y:S01]  /*12250*/  F2FP.BF16.F32.PACK_AB R9, RZ, R3 ;  /* 0x00000003ff09723e */ /* 0x000fe200000010ff */
[----:B------:R1:W-:Y:S01]  /*12260*/  @P1 STG.E.U16 desc[UR40][R6.64+0xe0], R11 ;  /* 0x0000e00b06001986 */ /* 0x0003e2000c101528 */
[----:B------:R-:W-:Y:S01]  /*12270*/  ISETP.GT.AND P0, PT, R0, 0x79, P3 ;  /* 0x000000790000780c */ /* 0x000fe20001f04270 */
[-C--:B------:R-:W-:Y:S01]  /*12280*/  FMUL R3, R210, R2.reuse ;  /* 0x00000002d2037220 */ /* 0x080fe20000400000 */
[----:B------:R-:W-:Y:S02]  /*12290*/  ISETP.GT.AND P1, PT, R0, 0x78, P2 ;  /* 0x000000780000780c */ /* 0x000fe40001724270 */
[----:B------:R-:W-:Y:S01]  /*122a0*/  PRMT R14, R8, 0x7610, R14 ;  /* 0x00007610080e7816 */ /* 0x000fe2000000000e */
[----:B------:R-:W-:Y:S01]  /*122b0*/  FMUL R8, R211, R2 ;  /* 0x00000002d3087220 */ /* 0x000fe20000400000 */
[----:B------:R-:W-:Y:S01]  /*122c0*/  F2FP.BF16.F32.PACK_AB R3, RZ, R3 ;  /* 0x00000003ff03723e */ /* 0x000fe200000010ff */
[----:B------:R2:W-:Y:S01]  /*122d0*/  @P4 STG.E.U16 desc[UR40][R6.64+0xe2], R12 ;  /* 0x0000e20c06004986 */ /* 0x0005e2000c101528 */
[----:B------:R-:W-:-:S02]  /*122e0*/  ISETP.GT.AND P4, PT, R0, 0x79, P2 ;  /* 0x000000790000780c */ /* 0x000fc40001784270 */
[----:B0-----:R-:W-:Y:S01]  /*122f0*/  F2FP.BF16.F32.PACK_AB R10, RZ, R8 ;  /* 0x00000008ff0a723e */ /* 0x001fe200000010ff */
[----:B------:R-:W-:Y:S01]  /*12300*/  @P5 STG.E.U16 desc[UR40][R4.64+0xf0], R13 ;  /* 0x0000f00d04005986 */ /* 0x000fe2000c101528 */
[----:B-1----:R-:W-:Y:S01]  /*12310*/  PRMT R11, R3, 0x7610, R11 ;  /* 0x00007610030b7816 */ /* 0x002fe2000000000b */
[-C--:B------:R-:W-:Y:S01]  /*12320*/  FMUL R3, R208, R2.reuse ;  /* 0x00000002d0037220 */ /* 0x080fe20000400000 */
[----:B------:R-:W-:Y:S01]  /*12330*/  FMUL R8, R209, R2 ;  /* 0x00000002d1087220 */ /* 0x000fe20000400000 */
[C---:B------:R-:W-:Y:S01]  /*12340*/  ISETP.GT.AND P5, PT, R0.reuse, 0x80, P3 ;  /* 0x000000800000780c */ /* 0x040fe20001fa4270 */
[----:B------:R-:W-:Y:S01]  /*12350*/  @P0 STG.E.U16 desc[UR40][R4.64+0xf2], R14 ;  /* 0x0000f20e04000986 */ /* 0x000fe2000c101528 */
[----:B------:R-:W-:-:S03]  /*12360*/  ISETP.GT.AND P6, PT, R0, 0x81, P3 ;  /* 0x000000810000780c */ /* 0x000fc60001fc4270 */
[----:B------:R0:W-:Y:S01]  /*12370*/  @P1 STG.E.U16 desc[UR40][R6.64+0xf0], R9 ;  /* 0x0000f00906001986 */ /* 0x0001e2000c101528 */
[----:B------:R-:W-:-:S04]  /*12380*/  F2FP.BF16.F32.PACK_AB R8, RZ, R8 ;  /* 0x00000008ff08723e */ /* 0x000fc800000010ff */
[----:B--2---:R-:W-:Y:S01]  /*12390*/  PRMT R12, R8, 0x7610, R12 ;  /* 0x00007610080c7816 */ /* 0x004fe2000000000c */
[-C--:B------:R-:W-:Y:S01]  /*123a0*/  FMUL R8, R206, R2.reuse ;  /* 0x00000002ce087220 */ /* 0x080fe20000400000 */
[----:B0-----:R-:W-:Y:S01]  /*123b0*/  F2FP.BF16.F32.PACK_AB R9, RZ, R3 ;  /* 0x00000003ff09723e */ /* 0x001fe200000010ff */
[----:B------:R-:W-:Y:S01]  /*123c0*/  FMUL R3, R207, R2 ;  /* 0x00000002cf037220 */ /* 0x000fe20000400000 */
[----:B------:R0:W-:Y:S01]  /*123d0*/  @P4 STG.E.U16 desc[UR40][R6.64+0xf2], R10 ;  /* 0x0000f20a06004986 */ /* 0x0001e2000c101528 */
[----:B------:R-:W-:-:S03]  /*123e0*/  ISETP.GT.AND P0, PT, R0, 0x80, P2 ;  /* 0x000000800000780c */ /* 0x000fc60001704270 */
[----:B------:R-:W-:Y:S01]  /*123f0*/  F2FP.BF16.F32.PACK_AB R3, RZ, R3 ;  /* 0x00000003ff03723e */ /* 0x000fe200000010ff */
[----:B------:R1:W-:Y:S01]  /*12400*/  @P5 STG.E.U16 desc[UR40][R4.64+0x100], R11 ;  /* 0x0001000b04005986 */ /* 0x0003e2000c101528 */
[----:B------:R-:W-:Y:S02]  /*12410*/  ISETP.GT.AND P1, PT, R0, 0x81, P2 ;  /* 0x000000810000780c */ /* 0x000fe40001724270 */
[----:B------:R-:W-:Y:S01]  /*12420*/  F2FP.BF16.F32.PACK_AB R8, RZ, R8 ;  /* 0x00000008ff08723e */ /* 0x000fe200000010ff */
[----:B------:R2:W-:Y:S01]  /*12430*/  @P6 STG.E.U16 desc[UR40][R4.64+0x102], R12 ;  /* 0x0001020c04006986 */ /* 0x0005e2000c101528 */
[----:B0-----:R-:W-:Y:S01]  /*12440*/  PRMT R10, R9, 0x7610, R10 ;  /* 0x00007610090a7816 */ /* 0x001fe2000000000a */
[-C--:B------:R-:W-:Y:S01]  /*12450*/  FMUL R9, R205, R2.reuse ;  /* 0x00000002cd097220 */ /* 0x080fe20000400000 */
[----:B-1----:R-:W-:Y:S01]  /*12460*/  PRMT R11, R3, 0x7610, R11 ;  /* 0x00007610030b7816 */ /* 0x002fe2000000000b */
[----:B------:R-:W-:Y:S01]  /*12470*/  FMUL R3, R204, R2 ;  /* 0x00000002cc037220 */ /* 0x000fe20000400000 */
[----:B------:R-:W-:-:S02]  /*12480*/  ISETP.GT.AND P4, PT, R0, 0x88, P3 ;  /* 0x000000880000780c */ /* 0x000fc40001f84270 */
[----:B--2---:R-:W-:Y:S02]  /*12490*/  PRMT R12, R8, 0x7610, R12 ;  /* 0x00007610080c7816 */ /* 0x004fe4000000000c */
[----:B------:R-:W-:Y:S01]  /*124a0*/  F2FP.BF16.F32.PACK_AB R8, RZ, R3 ;  /* 0x00000003ff08723e */ /* 0x000fe200000010ff */
[-C--:B------:R-:W-:Y:S01]  /*124b0*/  FMUL R3, R203, R2.reuse ;  /* 0x00000002cb037220 */ /* 0x080fe20000400000 */
[----:B------:R-:W-:Y:S02]  /*124c0*/  F2FP.BF16.F32.PACK_AB R9, RZ, R9 ;  /* 0x00000009ff09723e */ /* 0x000fe400000010ff */
[C---:B------:R-:W-:Y:S01]  /*124d0*/  ISETP.GT.AND P5, PT, R0.reuse, 0x89, P3 ;  /* 0x000000890000780c */ /* 0x040fe20001fa4270 */
[----:B------:R0:W-:Y:S01]  /*124e0*/  @P0 STG.E.U16 desc[UR40][R6.64+0x100], R10 ;  /* 0x0001000a06000986 */ /* 0x0001e2000c101528 */
[----:B------:R-:W-:Y:S02]  /*124f0*/  PRMT R13, R9, 0x7610, R13 ;  /* 0x00007610090d7816 */ /* 0x000fe4000000000d */
[----:B------:R-:W-:Y:S01]  /*12500*/  F2FP.BF16.F32.PACK_AB R9, RZ, R3 ;  /* 0x00000003ff09723e */ /* 0x000fe200000010ff */
[----:B------:R1:W-:Y:S01]  /*12510*/  @P1 STG.E.U16 desc[UR40][R6.64+0x102], R11 ;  /* 0x0001020b06001986 */ /* 0x0003e2000c101528 */
[C---:B------:R-:W-:Y:S01]  /*12520*/  ISETP.GT.AND P0, PT, R0.reuse, 0x88, P2 ;  /* 0x000000880000780c */ /* 0x040fe20001704270 */
[----:B------:R-:W-:Y:S01]  /*12530*/  FMUL R3, R201, R2 ;  /* 0x00000002c9037220 */ /* 0x000fe20000400000 */
[----:B------:R-:W-:-:S02]  /*12540*/  ISETP.GT.AND P1, PT, R0, 0x89, P2 ;  /* 0x000000890000780c */ /* 0x000fc40001724270 */
[----:B------:R-:W-:Y:S01]  /*12550*/  PRMT R14, R8, 0x7610, R14 ;  /* 0x00007610080e7816 */ /* 0x000fe2000000000e */
[----:B------:R-:W-:Y:S01]  /*12560*/  FMUL R8, R202, R2 ;  /* 0x00000002ca087220 */ /* 0x000fe20000400000 */
[----:B------:R-:W-:Y:S01]  /*12570*/  F2FP.BF16.F32.PACK_AB R3, RZ, R3 ;  /* 0x00000003ff03723e */ /* 0x000fe200000010ff */
[----:B------:R2:W-:Y:S01]  /*12580*/  @P4 STG.E.U16 desc[UR40][R4.64+0x110], R12 ;  /* 0x0001100c04004986 */ /* 0x0005e2000c101528 */
[----:B------:R-:W-:Y:S02]  /*12590*/  ISETP.GT.AND P4, PT, R0, 0x90, P3 ;  /* 0x000000900000780c */ /* 0x000fe40001f84270 */
        /* <DEDUP_REMOVED lines=9> */
[----:B------:R-:W-:Y:S02]  /*12630*/  F2FP.BF16.F32.PACK_AB R8, RZ, R8 ;  /* 0x00000008ff08723e */ /* 0x000fe400000010ff */
[----:B------:R-:W-:Y:S01]  /*12640*/  ISETP.GT.AND P1, PT, R0, 0x91, P2 ;  /* 0x000000910000780c */ /* 0x000fe20001724270 */
[----:B------:R1:W-:Y:S01]  /*12650*/  @P4 STG.E.U16 desc[UR40][R4.64+0x120], R10 ;  /* 0x0001200a04004986 */ /* 0x0003e2000c101528 */
[----:B--2---:R-:W-:Y:S01]  /*12660*/  PRMT R12, R8, 0x7610, R12 ;  /* 0x00007610080c7816 */ /* 0x004fe2000000000c */
[-C--:B------:R-:W-:Y:S01]  /*12670*/  FMUL R8, R197, R2.reuse ;  /* 0x00000002c5087220 */ /* 0x080fe20000400000 */
[----:B0-----:R-:W-:Y:S01]  /*12680*/  F2FP.BF16.F32.PACK_AB R9, RZ, R3 ;  /* 0x00000003ff09723e */ /* 0x001fe200000010ff */
[----:B------:R-:W-:Y:S01]  /*12690*/  FMUL R3, R198, R2 ;  /* 0x00000002c6037220 */ /* 0x000fe20000400000 */
[----:B------:R-:W-:Y:S01]  /*126a0*/  ISETP.GT.AND P4, PT, R0, 0x98, P3 ;  /* 0x000000980000780c */ /* 0x000fe20001f84270 */
[----:B------:R0:W-:Y:S03]  /*126b0*/  @P5 STG.E.U16 desc[UR40][R4.64+0x122], R11 ;  /* 0x0001220b04005986 */ /* 0x0001e6000c101528 */
[----:B------:R-:W-:-:S02]  /*126c0*/  F2FP.BF16.F32.PACK_AB R3, RZ, R3 ;  /* 0x00000003ff03723e */ /* 0x000fc400000010ff */
[----:B-1----:R-:W-:Y:S01]  /*126d0*/  PRMT R10, R9, 0x7610, R10 ;  /* 0x00007610090a7816 */ /* 0x002fe2000000000a */
[----:B------:R-:W-:Y:S01]  /*126e0*/  FMUL R9, R196, R2 ;  /* 0x00000002c4097220 */ /* 0x000fe20000400000 */
[----:B------:R-:W-:Y:S01]  /*126f0*/  F2FP.BF16.F32.PACK_AB R8, RZ, R8 ;  /* 0x00000008ff08723e */ /* 0x000fe200000010ff */
[----:B------:R1:W-:Y:S01]  /*12700*/  @P0 STG.E.U16 desc[UR40][R6.64+0x120], R12 ;  /* 0x0001200c06000986 */ /* 0x0003e2000c101528 */
[----:B0-----:R-:W-:Y:S01]  /*12710*/  PRMT R11, R3, 0x7610, R11 ;  /* 0x00007610030b7816 */ /* 0x001fe2000000000b */
[----:B------:R-:W-:Y:S01]  /*12720*/  FMUL R3, R195, R2 ;  /* 0x00000002c3037220 */ /* 0x000fe20000400000 */
[C---:B------:R-:W-:Y:S01]  /*12730*/  ISETP.GT.AND P5, PT, R0.reuse, 0x99, P3 ;  /* 0x000000990000780c */ /* 0x040fe20001fa4270 */
[----:B------:R0:W-:Y:S01]  /*12740*/  @P1 STG.E.U16 desc[UR40][R6.64+0x122], R10 ;  /* 0x0001220a06001986 */ /* 0x0001e2000c101528 */
[----:B------:R-:W-:Y:S02]  /*12750*/  ISETP.GT.AND P1, PT, R0, 0x98, P2 ;  /* 0x000000980000780c */ /* 0x000fe40001724270 */
[----:B------:R-:W-:-:S02]  /*12760*/  F2FP.BF16.F32.PACK_AB R9, RZ, R9 ;  /* 0x00000009ff09723e */ /* 0x000fc400000010ff */
[----:B-1----:R-:W-:Y:S02]  /*12770*/  PRMT R12, R8, 0x7610, R12 ;  /* 0x00007610080c7816 */ /* 0x002fe4000000000c */
[----:B------:R-:W-:Y:S01]  /*12780*/  F2FP.BF16.F32.PACK_AB R8, RZ, R3 ;  /* 0x00000003ff08723e */ /* 0x000fe200000010ff */
[-C--:B------:R-:W-:Y:S01]  /*12790*/  FMUL R3, R194, R2.reuse ;  /* 0x00000002c2037220 */ /* 0x080fe20000400000 */
[C---:B------:R-:W-:Y:S01]  /*127a0*/  ISETP.GT.AND P0, PT, R0.reuse, 0x99, P2 ;  /* 0x000000990000780c */ /* 0x040fe20001704270 */
[----:B------:R1:W-:Y:S01]  /*127b0*/  @P4 STG.E.U16 desc[UR40][R4.64+0x130], R11 ;  /* 0x0001300b04004986 */ /* 0x0003e2000c101528 */
[----:B------:R-:W-:Y:S02]  /*127c0*/  ISETP.GT.AND P4, PT, R0, 0xa0, P3 ;  /* 0x000000a00000780c */ /* 0x000fe40001f84270 */
[----:B------:R-:W-:Y:S02]  /*127d0*/  PRMT R13, R9, 0x7610, R13 ;  /* 0x00007610090d7816 */ /* 0x000fe4000000000d */
[----:B------:R-:W-:Y:S01]  /*127e0*/  F2FP.BF16.F32.PACK_AB R9, RZ, R3 ;  /* 0x00000003ff09723e */ /* 0x000fe200000010ff */
[-C--:B------:R-:W-:Y:S01]  /*127f0*/  FMUL R3, R192, R2.reuse ;  /* 0x00000002c0037220 */ /* 0x080fe20000400000 */
[----:B------:R-:W-:Y:S01]  /*12800*/  PRMT R14, R8, 0x7610, R14 ;  /* 0x00007610080e7816 */ /* 0x000fe2000000000e */
[----:B------:R-:W-:Y:S01]  /*12810*/  FMUL R8, R193, R2 ;  /* 0x00000002c1087220 */ /* 0x000fe20000400000 */
[----:B------:R2:W-:Y:S01]  /*12820*/  @P5 STG.E.U16 desc[UR40][R4.64+0x132], R12 ;  /* 0x0001320c04005986 */ /* 0x0005e2000c101528 */
[----:B------:R-:W-:-:S02]  /*12830*/  ISETP.GT.AND P5, PT, R0, 0xa1, P3 ;  /* 0x000000a10000780c */ /* 0x000fc40001fa4270 */
[----:B------:R-:W-:Y:S01]  /*12840*/  F2FP.BF16.F32.PACK_AB R3, RZ, R3 ;  /* 0x00000003ff03723e */ /* 0x000fe200000010ff */
[----:B------:R-:W-:Y:S01]  /*12850*/  @P1 STG.E.U16 desc[UR40][R6.64+0x130], R13 ;  /* 0x0001300d06001986 */ /* 0x000fe2000c101528 */
[----:B0-----:R-:W-:Y:S01]  /*12860*/  F2FP.BF16.F32.PACK_AB R10, RZ, R8 ;  /* 0x00000008ff0a723e */ /* 0x001fe200000010ff */
[-C--:B------:R-:W-:Y:S01]  /*12870*/  FMUL R8, R191, R2.reuse ;  /* 0x00000002bf087220 */ /* 0x080fe20000400000 */
[----:B-1----:R-:W-:Y:S01]  /*12880*/  PRMT R11, R3, 0x7610, R11 ;  /* 0x00007610030b7816 */ /* 0x002fe2000000000b */
[----:B------:R-:W-:Y:S01]  /*12890*/  @P0 STG.E.U16 desc[UR40][R6.64+0x132], R14 ;  /* 0x0001320e06000986 */ /* 0x000fe2000c101528 */
[----:B------:R-:W-:Y:S01]  /*128a0*/  ISETP.GT.AND P0, PT, R0, 0xa0, P2 ;  /* 0x000000a00000780c */ /* 0x000fe20001704270 */
[----:B------:R-:W-:Y:S01]  /*128b0*/  FMUL R3, R190, R2 ;  /* 0x00000002be037220 */ /* 0x000fe20000400000 */
[C---:B------:R-:W-:Y:S01]  /*128c0*/  ISETP.GT.AND P1, PT, R0.reuse, 0xa1, P2 ;  /* 0x000000a10000780c */ /* 0x040fe20001724270 */
[----:B------:R0:W-:Y:S01]  /*128d0*/  @P4 STG.E.U16 desc[UR40][R4.64+0x140], R9 ;  /* 0x0001400904004986 */ /* 0x0001e2000c101528 */
[----:B------:R-:W-:-:S02]  /*128e0*/  ISETP.GT.AND P4, PT, R0, 0xa8, P3 ;  /* 0x000000a80000780c */ /* 0x000fc40001f84270 */
[----:B------:R-:W-:Y:S01]  /*128f0*/  F2FP.BF16.F32.PACK_AB R8, RZ, R8 ;  /* 0x00000008ff08723e */ /* 0x000fe200000010ff */
[----:B------:R1:W-:Y:S03]  /*12900*/  @P5 STG.E.U16 desc[UR40][R4.64+0x142], R10 ;  /* 0x0001420a04005986 */ /* 0x0003e6000c101528 */
[----:B--2---:R-:W-:Y:S02]  /*12910*/  PRMT R12, R8, 0x7610, R12 ;  /* 0x00007610080c7816 */ /* 0x004fe4000000000c */
[----:B0-----:R-:W-:Y:S01]  /*12920*/  F2FP.BF16.F32.PACK_AB R9, RZ, R3 ;  /* 0x00000003ff09723e */ /* 0x001fe200000010ff */
[-C--:B------:R-:W-:Y:S01]  /*12930*/  FMUL R3, R189, R2.reuse ;  /* 0x00000002bd037220 */ /* 0x080fe20000400000 */
[-C--:B------:R-:W-:Y:S02]  /*12940*/  FMUL R8, R188, R2.reuse ;  /* 0x00000002bc087220 */ /* 0x080fe40000400000 */
[----:B-1----:R-:W-:Y:S01]  /*12950*/  PRMT R10, R9, 0x7610, R10 ;  /* 0x00007610090a7816 */ /* 0x002fe2000000000a */
[----:B------:R0:W-:Y:S01]  /*12960*/  @P0 STG.E.U16 desc[UR40][R6.64+0x140], R11 ;  /* 0x0001400b06000986 */ /* 0x0001e2000c101528 */
[----:B------:R-:W-:Y:S01]  /*12970*/  F2FP.BF16.F32.PACK_AB R3, RZ, R3 ;  /* 0x00000003ff03723e */ /* 0x000fe200000010ff */
[----:B------:R-:W-:Y:S01]  /*12980*/  FMUL R9, R187, R2 ;  /* 0x00000002bb097220 */ /* 0x000fe20000400000 */
[C---:B------:R-:W-:Y:S01]  /*12990*/  ISETP.GT.AND P5, PT, R0.reuse, 0xa9, P3 ;  /* 0x000000a90000780c */ /* 0x040fe20001fa4270 */
[----:B------:R1:W-:Y:S01]  /*129a0*/  @P1 STG.E.U16 desc[UR40][R6.64+0x142], R12 ;  /* 0x0001420c06001986 */ /* 0x0003e2000c101528 */
[----:B------:R-:W-:-:S03]  /*129b0*/  ISETP.GT.AND P1, PT, R0, 0xa8, P2 ;  /* 0x000000a80000780c */ /* 0x000fc60001724270 */
[----:B------:R-:W-:Y:S01]  /*129c0*/  @P4 STG.E.U16 desc[UR40][R4.64+0x150], R10 ;  /* 0x0001500a04004986 */ /* 0x000fe2000c101528 */
[----:B------:R-:W-:Y:S02]  /*129d0*/  ISETP.GT.AND P4, PT, R0, 0xa9, P2 ;  /* 0x000000a90000780c */ /* 0x000fe40001784270 */
[----:B------:R-:W-:Y:S02]  /*129e0*/  F2FP.BF16.F32.PACK_AB R8, RZ, R8 ;  /* 0x00000008ff08723e */ /* 0x000fe400000010ff */
[----:B0-----:R-:W-:Y:S01]  /*129f0*/  PRMT R11, R3, 0x7610, R11 ;  /* 0x00007610030b7816 */ /* 0x001fe2000000000b */
[-C--:B------:R-:W-:Y:S01]  /*12a00*/  FMUL R3, R186, R2.reuse ;  /* 0x00000002ba037220 */ /* 0x080fe20000400000 */
[----:B------:R-:W-:Y:S02]  /*12a10*/  F2FP.BF16.F32.PACK_AB R9, RZ, R9 ;  /* 0x00000009ff09723e */ /* 0x000fe400000010ff */
[----:B-1----:R-:W-:Y:S02]  /*12a20*/  PRMT R12, R8, 0x7610, R12 ;  /* 0x00007610080c7816 */ /* 0x002fe4000000000c */
[----:B------:R-:W-:Y:S01]  /*12a30*/  F2FP.BF16.F32.PACK_AB R8, RZ, R3 ;  /* 0x00000003ff08723e */ /* 0x000fe200000010ff */
[----:B------:R-:W-:Y:S01]  /*12a40*/  FMUL R3, R185, R2 ;  /* 0x00000002b9037220 */ /* 0x000fe20000400000 */
[----:B------:R-:W-:Y:S01]  /*12a50*/  PRMT R13, R9, 0x7610, R13 ;  /* 0x00007610090d7816 */ /* 0x000fe2000000000d */
[----:B------:R0:W-:Y:S01]  /*12a60*/  @P5 STG.E.U16 desc[UR40][R4.64+0x152], R11 ;  /* 0x0001520b04005986 */ /* 0x0001e2000c101528 */
[----:B------:R-:W-:-:S02]  /*12a70*/  ISETP.GT.AND P0, PT, R0, 0xb0, P3 ;  /* 0x000000b00000780c */ /* 0x000fc40001f04270 */
        /* <DEDUP_REMOVED lines=26> */
[----:B------:R-:W-:Y:S02]  /*12c20*/  ISETP.GT.AND P1, PT, R0, 0xb8, P2 ;  /* 0x000000b80000780c */ /* 0x000fe40001724270 */
[----:B------:R-:W-:Y:S02]  /*12c30*/  F2FP.BF16.F32.PACK_AB R8, RZ, R8 ;  /* 0x00000008ff08723e */ /* 0x000fe400000010ff */
[----:B0-----:R-:W-:Y:S01]  /*12c40*/  PRMT R10, R9, 0x7610, R10 ;  /* 0x00007610090a7816 */ /* 0x001fe2000000000a */
[-C--:B------:R-:W-:Y:S01]  /*12c50*/  FMUL R9, R178, R2.reuse ;  /* 0x00000002b2097220 */ /* 0x080fe20000400000 */
[----:B-1----:R-:W-:Y:S01]  /*12c60*/  PRMT R11, R3, 0x7610, R11 ;  /* 0x00007610030b7816 */ /* 0x002fe2000000000b */
[----:B------:R-:W-:Y:S01]  /*12c70*/  FMUL R3, R177, R2 ;  /* 0x00000002b1037220 */ /* 0x000fe20000400000 */
[----:B------:R0:W-:Y:S02]  /*12c80*/  @P5 STG.E.U16 desc[UR40][R4.64+0x170], R12 ;  /* 0x0001700c04005986 */ /* 0x0001e4000c101528 */
[----:B------:R-:W-:-:S02]  /*12c90*/  F2FP.BF16.F32.PACK_AB R9, RZ, R9 ;  /* 0x00000009ff09723e */ /* 0x000fc400000010ff */
[C---:B------:R-:W-:Y:S02]  /*12ca0*/  ISETP.GT.AND P4, PT, R0.reuse, 0xb9, P2 ;  /* 0x000000b90000780c */ /* 0x040fe40001784270 */
[----:B------:R-:W-:Y:S02]  /*12cb0*/  ISETP.GT.AND P5, PT, R0, 0xc0, P3 ;  /* 0x000000c00000780c */ /* 0x000fe40001fa4270 */
[----:B0-----:R-:W-:Y:S02]  /*12cc0*/  PRMT R12, R8, 0x7610, R12 ;  /* 0x00007610080c7816 */ /* 0x001fe4000000000c */
[----:B------:R-:W-:Y:S01]  /*12cd0*/  F2FP.BF16.F32.PACK_AB R8, RZ, R3 ;  /* 0x00000003ff08723e */ /* 0x000fe200000010ff */
[----:B------:R-:W-:Y:S01]  /*12ce0*/  FMUL R3, R176, R2 ;  /* 0x00000002b0037220 */ /* 0x000fe20000400000 */
[----:B------:R-:W-:Y:S01]  /*12cf0*/  PRMT R13, R9, 0x7610, R13 ;  /* 0x00007610090d7816 */ /* 0x000fe2000000000d */
[----:B------:R0:W-:Y:S01]  /*12d00*/  @P6 STG.E.U16 desc[UR40][R4.64+0x172], R10 ;  /* 0x0001720a04006986 */ /* 0x0001e2000c101528 */
[----:B------:R-:W-:-:S02]  /*12d10*/  ISETP.GT.AND P0, PT, R0, 0xc1, P3 ;  /* 0x000000c10000780c */ /* 0x000fc40001f04270 */
[----:B------:R-:W-:Y:S01]  /*12d20*/  F2FP.BF16.F32.PACK_AB R9, RZ, R3 ;  /* 0x00000003ff09723e */ /* 0x000fe200000010ff */
[----:B------:R1:W-:Y:S01]  /*12d30*/  @P1 STG.E.U16 desc[UR40][R6.64+0x170], R11 ;  /* 0x0001700b06001986 */ /* 0x0003e2000c101528 */
[-C--:B------:R-:W-:Y:S01]  /*12d40*/  FMUL R3, R174, R2.reuse ;  /* 0x00000002ae037220 */ /* 0x080fe20000400000 */
[----:B------:R-:W-:Y:S02]  /*12d50*/  ISETP.GT.AND P1, PT, R0, 0xc0, P2 ;  /* 0x000000c00000780c */ /* 0x000fe40001724270 */
        /* <DEDUP_REMOVED lines=40> */
[C---:B------:R-:W-:Y:S01]  /*12fe0*/  ISETP.GT.AND P0, PT, R0.reuse, 0xd0, P2 ;  /* 0x000000d00000780c */ /* 0x040fe20001704270 */
        /* <DEDUP_REMOVED lines=11> */
[----:B------:R-:W-:Y:S01]  /*130a0*/  ISETP.GT.AND P5, PT, R0, 0xd9, P3 ;  /* 0x000000d90000780c */ /* 0x000fe20001fa4270 */
[----:B------:R-:W-:Y:S01]  /*130b0*/  FMUL R8, R164, R2 ;  /* 0x00000002a4087220 */ /* 0x000fe20000400000 */
[----:B------:R-:W-:Y:S01]  /*130c0*/  @P0 STG.E.U16 desc[UR40][R6.64+0x1a0], R14 ;  /* 0x0001a00e06000986 */ /* 0x000fe2000c101528 */
[----:B------:R-:W-:-:S03]  /*130d0*/  ISETP.GT.AND P0, PT, R0, 0xd8, P2 ;  /* 0x000000d80000780c */ /* 0x000fc60001704270 */
[----:B------:R0:W-:Y:S01]  /*130e0*/  @P1 STG.E.U16 desc[UR40][R6.64+0x1a2], R9 ;  /* 0x0001a20906001986 */ /* 0x0001e2000c101528 */
[----:B------:R-:W-:Y:S02]  /*130f0*/  F2FP.BF16.F32.PACK_AB R8, RZ, R8 ;  /* 0x00000008ff08723e */ /* 0x000fe400000010ff */
[----:B------:R-:W-:Y:S02]  /*13100*/  ISETP.GT.AND P1, PT, R0, 0xd9, P2 ;  /* 0x000000d90000780c */ /* 0x000fe40001724270 */
        /* <DEDUP_REMOVED lines=16> */
[----:B------:R1:W-:Y:S01]  /*13210*/  @P1 STG.E.U16 desc[UR40][R6.64+0x1b2], R10 ;  /* 0x0001b20a06001986 */ /* 0x0003e2000c101528 */
[C---:B------:R-:W-:Y:S02]  /*13220*/  ISETP.GT.AND P1, PT, R0.reuse, 0xe0, P2 ;  /* 0x000000e00000780c */ /* 0x040fe40001724270 */
[----:B------:R-:W-:Y:S02]  /*13230*/  ISETP.GT.AND P0, PT, R0, 0xe1, P2 ;  /* 0x000000e10000780c */ /* 0x000fe40001704270 */
[----:B0-----:R-:W-:Y:S02]  /*13240*/  PRMT R12, R8, 0x7610, R12 ;  /* 0x00007610080c7816 */ /* 0x001fe4000000000c */
[----:B------:R-:W-:Y:S01]  /*13250*/  F2FP.BF16.F32.PACK_AB R8, RZ, R3 ;  /* 0x00000003ff08723e */ /* 0x000fe200000010ff */
[----:B------:R-:W-:Y:S01]  /*13260*/  FMUL R3, R157, R2 ;  /* 0x000000029d037220 */ /* 0x000fe20000400000 */
[----:B------:R0:W-:Y:S01]  /*13270*/  @P4 STG.E.U16 desc[UR40][R4.64+0x1c0], R11 ;  /* 0x0001c00b04004986 */ /* 0x0001e2000c101528 */
[----:B-1----:R-:W-:-:S02]  /*13280*/  PRMT R10, R9, 0x7610, R10 ;  /* 0x00007610090a7816 */ /* 0x002fc4000000000a */
[----:B------:R-:W-:Y:S01]  /*13290*/  PRMT R13, R8, 0x7610, R13 ;  /* 0x00007610080d7816 */ /* 0x000fe2000000000d */
[----:B------:R-:W-:Y:S01]  /*132a0*/  @P5 STG.E.U16 desc[UR40][R4.64+0x1c2], R12 ;  /* 0x0001c20c04005986 */ /* 0x000fe2000c101528 */
[-C--:B------:R-:W-:Y:S01]  /*132b0*/  FMUL R8, R156, R2.reuse ;  /* 0x000000029c087220 */ /* 0x080fe20000400000 */
[C---:B------:R-:W-:Y:S02]  /*132c0*/  ISETP.GT.AND P4, PT, R0.reuse, 0xe8, P3 ;  /* 0x000000e80000780c */ /* 0x040fe40001f84270 */
[----:B------:R-:W-:Y:S01]  /*132d0*/  F2FP.BF16.F32.PACK_AB R9, RZ, R3 ;  /* 0x00000003ff09723e */ /* 0x000fe200000010ff */
[----:B------:R-:W-:Y:S01]  /*132e0*/  FMUL R3, R155, R2 ;  /* 0x000000029b037220 */ /* 0x000fe20000400000 */
[C---:B------:R-:W-:Y:S02]  /*132f0*/  ISETP.GT.AND P5, PT, R0.reuse, 0xe9, P3 ;  /* 0x000000e90000780c */ /* 0x040fe40001fa4270 */
[----:B------:R-:W-:Y:S02]  /*13300*/  ISETP.GT.AND P6, PT, R0, 0xe8, P2 ;  /* 0x000000e80000780c */ /* 0x000fe400017c4270 */
[----:B------:R-:W-:Y:S01]  /*13310*/  F2FP.BF16.F32.PACK_AB R8, RZ, R8 ;  /* 0x00000008ff08723e */ /* 0x000fe200000010ff */
[----:B------:R1:W-:Y:S01]  /*13320*/  @P1 STG.E.U16 desc[UR40][R6.64+0x1c0], R10 ;  /* 0x0001c00a06001986 */ /* 0x0003e2000c101528 */
[----:B------:R-:W-:-:S02]  /*13330*/  F2FP.BF16.F32.PACK_AB R3, RZ, R3 ;  /* 0x00000003ff03723e */ /* 0x000fc400000010ff */
[C---:B------:R-:W-:Y:S01]  /*13340*/  ISETP.GT.AND P1, PT, R17.reuse, 0x80, PT ;  /* 0x000000801100780c */ /* 0x040fe20003f24270 */
[----:B------:R2:W-:Y:S01]  /*13350*/  @P0 STG.E.U16 desc[UR40][R6.64+0x1c2], R13 ;  /* 0x0001c20d06000986 */ /* 0x0005e2000c101528 */
[----:B------:R-:W-:Y:S02]  /*13360*/  ISETP.GT.AND P0, PT, R17, 0x88, PT ;  /* 0x000000881100780c */ /* 0x000fe40003f04270 */
[----:B0-----:R-:W-:Y:S02]  /*13370*/  PRMT R11, R8, 0x7610, R11 ;  /* 0x00007610080b7816 */ /* 0x001fe4000000000b */
[----:B------:R-:W-:Y:S02]  /*13380*/  PRMT R17, R3, 0x7610, R17 ;  /* 0x0000761003117816 */ /* 0x000fe40000000011 */
[----:B-1----:R-:W-:Y:S01]  /*13390*/  PRMT R10, R9, 0x7610, R10 ;  /* 0x00007610090a7816 */ /* 0x002fe2000000000a */
[----:B------:R-:W-:-:S04]  /*133a0*/  FMUL R3, R154, R2 ;  /* 0x000000029a037220 */ /* 0x000fc80000400000 */
[----:B------:R-:W-:Y:S01]  /*133b0*/  @P4 STG.E.U16 desc[UR40][R4.64+0x1d0], R10 ;  /* 0x0001d00a04004986 */ /* 0x000fe2000c101528 */
[----:B------:R-:W-:-:S03]  /*133c0*/  ISETP.GT.AND P4, PT, R0, 0xe9, P2 ;  /* 0x000000e90000780c */ /* 0x000fc60001784270 */
[----:B------:R0:W-:Y:S01]  /*133d0*/  @P5 STG.E.U16 desc[UR40][R4.64+0x1d2], R11 ;  /* 0x0001d20b04005986 */ /* 0x0001e2000c101528 */
[----:B------:R-:W-:-:S03]  /*133e0*/  ISETP.GT.AND P5, PT, R0, 0xf0, P3 ;  /* 0x000000f00000780c */ /* 0x000fc60001fa4270 */
[----:B------:R-:W-:Y:S01]  /*133f0*/  @P6 STG.E.U16 desc[UR40][R6.64+0x1d0], R17 ;  /* 0x0001d01106006986 */ /* 0x000fe2000c101528 */
[----:B------:R-:W-:Y:S01]  /*13400*/  ISETP.GT.AND P6, PT, R0, 0xf1, P3 ;  /* 0x000000f10000780c */ /* 0x000fe20001fc4270 */
[-C--:B------:R-:W-:Y:S01]  /*13410*/  FMUL R8, R153, R2.reuse ;  /* 0x0000000299087220 */ /* 0x080fe20000400000 */
[----:B------:R-:W-:Y:S01]  /*13420*/  FMUL R9, R152, R2 ;  /* 0x0000000298097220 */ /* 0x000fe20000400000 */
[----:B--2---:R-:W-:-:S03]  /*13430*/  F2FP.BF16.F32.PACK_AB R13, RZ, R3 ;  /* 0x00000003ff0d723e */ /* 0x004fc600000010ff */
[----:B------:R-:W-:Y:S02]  /*13440*/  F2FP.BF16.F32.PACK_AB R14, RZ, R8 ;  /* 0x00000008ff0e723e */ /* 0x000fe400000010ff */
[----:B------:R-:W-:Y:S01]  /*13450*/  F2FP.BF16.F32.PACK_AB R15, RZ, R9 ;  /* 0x00000009ff0f723e */ /* 0x000fe200000010ff */
[----:B------:R-:W-:Y:S01]  /*13460*/  @P4 STG.E.U16 desc[UR40][R6.64+0x1d2], R13 ;  /* 0x0001d20d06004986 */ /* 0x000fe2000c101528 */
[----:B------:R-:W-:-:S03]  /*13470*/  ISETP.GT.AND P4, PT, R0, 0xf1, P2 ;  /* 0x000000f10000780c */ /* 0x000fc60001784270 */
[----:B------:R-:W-:Y:S04]  /*13480*/  @P5 STG.E.U16 desc[UR40][R4.64+0x1e0], R14 ;  /* 0x0001e00e04005986 */ /* 0x000fe8000c101528 */
[----:B------:R-:W-:Y:S01]  /*13490*/  @P6 STG.E.U16 desc[UR40][R4.64+0x1e2], R15 ;  /* 0x0001e20f04006986 */ /* 0x000fe2000c101528 */
[----:B------:R-:W-:Y:S01]  /*134a0*/  ISETP.GT.AND P6, PT, R0, 0xf0, P2 ;  /* 0x000000f00000780c */ /* 0x000fe200017c4270 */
[-C--:B0-----:R-:W-:Y:S01]  /*134b0*/  FMUL R11, R23, R2.reuse ;  /* 0x00000002170b7220 */ /* 0x081fe20000400000 */
[----:B------:R-:W-:-:S04]  /*134c0*/  FMUL R12, R22, R2 ;  /* 0x00000002160c7220 */ /* 0x000fc80000400000 */
[----:B------:R-:W-:Y:S02]  /*134d0*/  F2FP.BF16.F32.PACK_AB R11, RZ, R11 ;  /* 0x0000000bff0b723e */ /* 0x000fe400000010ff */
[----:B------:R-:W-:Y:S02]  /*134e0*/  F2FP.BF16.F32.PACK_AB R12, RZ, R12 ;  /* 0x0000000cff0c723e */ /* 0x000fe400000010ff */
[C---:B------:R-:W-:Y:S02]  /*134f0*/  ISETP.GT.AND P5, PT, R0.reuse, 0xf8, P3 ;  /* 0x000000f80000780c */ /* 0x040fe40001fa4270 */
[----:B------:R-:W-:Y:S01]  /*13500*/  ISETP.GT.AND P3, PT, R0, 0xf9, P3 ;  /* 0x000000f90000780c */ /* 0x000fe20001f64270 */
[----:B------:R-:W-:Y:S01]  /*13510*/  @P6 STG.E.U16 desc[UR40][R6.64+0x1e0], R11 ;  /* 0x0001e00b06006986 */ /* 0x000fe2000c101528 */
[----:B------:R-:W-:-:S03]  /*13520*/  FMUL R10, R21, R2 ;  /* 0x00000002150a7220 */ /* 0x000fc60000400000 */
[----:B------:R0:W-:Y:S01]  /*13530*/  @P4 STG.E.U16 desc[UR40][R6.64+0x1e2], R12 ;  /* 0x0001e20c06004986 */ /* 0x0001e2000c101528 */
[----:B------:R-:W-:Y:S01]  /*13540*/  ISETP.GT.AND P4, PT, R0, 0xf8, P2 ;  /* 0x000000f80000780c */ /* 0x000fe20001784270 */
[-C--:B------:R-:W-:Y:S01]  /*13550*/  FMUL R9, R20, R2.reuse ;  /* 0x0000000214097220 */ /* 0x080fe20000400000 */
[-C--:B------:R-:W-:Y:S01]  /*13560*/  FMUL R8, R18, R2.reuse ;  /* 0x0000000212087220 */ /* 0x080fe20000400000 */
[----:B------:R-:W-:Y:S01]  /*13570*/  FMUL R3, R19, R2 ;  /* 0x0000000213037220 */ /* 0x000fe20000400000 */
[----:B------:R-:W-:Y:S02]  /*13580*/  F2FP.BF16.F32.PACK_AB R10, RZ, R10 ;  /* 0x0000000aff0a723e */ /* 0x000fe400000010ff */
[----:B------:R-:W-:Y:S02]  /*13590*/  ISETP.GT.AND P2, PT, R0, 0xf9, P2 ;  /* 0x000000f90000780c */ /* 0x000fe40001744270 */
[----:B------:R-:W-:Y:S02]  /*135a0*/  F2FP.BF16.F32.PACK_AB R9, RZ, R9 ;  /* 0x00000009ff09723e */ /* 0x000fe400000010ff */
[----:B------:R-:W-:-:S02]  /*135b0*/  F2FP.BF16.F32.PACK_AB R8, RZ, R8 ;  /* 0x00000008ff08723e */ /* 0x000fc400000010ff */
[----:B------:R-:W-:Y:S01]  /*135c0*/  F2FP.BF16.F32.PACK_AB R3, RZ, R3 ;  /* 0x00000003ff03723e */ /* 0x000fe200000010ff */
[----:B------:R-:W-:Y:S01]  /*135d0*/  @P5 STG.E.U16 desc[UR40][R4.64+0x1f0], R10 ;  /* 0x0001f00a04005986 */ /* 0x000fe2000c101528 */
[----:B0-----:R-:W-:Y:S01]  /*135e0*/  PRMT R12, R8, 0x7610, R12 ;  /* 0x00007610080c7816 */ /* 0x001fe2000000000c */
[----:B------:R-:W-:Y:S01]  /*135f0*/  @P4 IMAD.MOV.U32 R8, RZ, RZ, R6 ;  /* 0x000000ffff084224 */ /* 0x000fe200078e0006 */
[----:B------:R-:W-:Y:S01]  /*13600*/  PRMT R11, R3, 0x7610, R11 ;  /* 0x00007610030b7816 */ /* 0x000fe2000000000b */
[----:B------:R0:W-:Y:S01]  /*13610*/  @P3 STG.E.U16 desc[UR40][R4.64+0x1f2], R9 ;  /* 0x0001f20904003986 */ /* 0x0001e2000c101528 */
[----:B------:R-:W-:Y:S02]  /*13620*/  USHF.L.U32 UR12, UR8, 0x8, URZ ;  /* 0x00000008080c7899 */ /* 0x000fe4000800063f */
[----:B------:R-:W-:Y:S01]  /*13630*/  USHF.L.U64.HI UR11, UR8, 0x8, UR9 ;  /* 0x00000008080b7899 */ /* 0x000fe20008010209 */
[----:B0-----:R-:W-:-:S03]  /*13640*/  @P4 IMAD.MOV.U32 R9, RZ, RZ, R7 ;  /* 0x000000ffff094224 */ /* 0x001fc600078e0007 */
[----:B------:R-:W-:Y:S02]  /*13650*/  IMAD.U32 R3, RZ, RZ, UR12 ;  /* 0x0000000cff037e24 */ /* 0x000fe4000f8e00ff */
[----:B------:R0:W-:Y:S01]  /*13660*/  @P4 STG.E.U16 desc[UR40][R8.64+0x1f0], R11 ;  /* 0x0001f00b08004986 */ /* 0x0001e2000c101528 */
[C---:B------:R-:W-:Y:S02]  /*13670*/  ISETP.GT.AND P3, PT, R0.reuse, RZ, P1 ;  /* 0x000000ff0000720c */ /* 0x040fe40000f64270 */
[----:B------:R-:W-:Y:S01]  /*13680*/  ISETP.GT.AND P4, PT, R0, 0x1, P1 ;  /* 0x000000010000780c */ /* 0x000fe20000f84270 */
[-C--:B------:R-:W-:Y:S01]  /*13690*/  FMUL R24, R24, R2.reuse ;  /* 0x0000000218187220 */ /* 0x080fe20000400000 */
[----:B------:R-:W-:Y:S01]  /*136a0*/  FMUL R25, R25, R2 ;  /* 0x0000000219197220 */ /* 0x000fe20000400000 */
[----:B0-----:R-:W-:Y:S02]  /*136b0*/  @P2 IMAD.MOV.U32 R8, RZ, RZ, R6 ;  /* 0x000000ffff082224 */ /* 0x001fe400078e0006 */
[----:B------:R-:W-:-:S02]  /*136c0*/  @P2 IMAD.MOV.U32 R9, RZ, RZ, R7 ;  /* 0x000000ffff092224 */ /* 0x000fc400078e0007 */
[----:B------:R-:W-:-:S03]  /*136d0*/  IMAD.U32 R7, RZ, RZ, UR11 ;  /* 0x0000000bff077e24 */ /* 0x000fc6000f8e00ff */
[----:B------:R0:W-:Y:S01]  /*136e0*/  @P2 STG.E.U16 desc[UR40][R8.64+0x1f2], R12 ;  /* 0x0001f20c08002986 */ /* 0x0001e2000c101528 */
[C---:B------:R-:W-:Y:S02]  /*136f0*/  IADD3 R6, P2, P6, R4.reuse, UR5, R3 ;  /* 0x0000000504067c10 */ /* 0x040fe4000fe5e003 */
[----:B------:R-:W-:Y:S02]  /*13700*/  IADD3 R4, P5, R4, UR12, RZ ;  /* 0x0000000c04047c10 */ /* 0x000fe4000ffbe0ff */
[C---:B------:R-:W-:Y:S02]  /*13710*/  IADD3.X R7, R5.reuse, UR4, R7, P2, P6 ;  /* 0x0000000405077c10 */ /* 0x040fe400097ec407 */
[----:B------:R-:W-:Y:S02]  /*13720*/  F2FP.BF16.F32.PACK_AB R24, RZ, R24 ;  /* 0x00000018ff18723e */ /* 0x000fe400000010ff */
[----:B------:R-:W-:Y:S02]  /*13730*/  IADD3.X R5, R5, UR11, RZ, P5, !PT ;  /* 0x0000000b05057c10 */ /* 0x000fe4000affe4ff */
[----:B------:R-:W-:-:S02]  /*13740*/  F2FP.BF16.F32.PACK_AB R25, RZ, R25 ;  /* 0x00000019ff19723e */ /* 0x000fc400000010ff */
[C---:B------:R-:W-:Y:S01]  /*13750*/  ISETP.GT.AND P2, PT, R0.reuse, RZ, P0 ;  /* 0x000000ff0000720c */ /* 0x040fe20000744270 */
[----:B------:R-:W-:Y:S01]  /*13760*/  @P3 STG.E.U16 desc[UR40][R4.64], R24 ;  /* 0x0000001804003986 */ /* 0x000fe2000c101528 */
[----:B------:R-:W-:Y:S01]  /*13770*/  ISETP.GT.AND P3, PT, R0, 0x1, P0 ;  /* 0x000000010000780c */ /* 0x000fe20000764270 */
[-C--:B------:R-:W-:Y:S02]  /*13780*/  FMUL R26, R26, R2.reuse ;  /* 0x000000021a1a7220 */ /* 0x080fe40000400000 */
[----:B------:R-:W-:Y:S01]  /*13790*/  @P4 STG.E.U16 desc[UR40][R4.64+0x2], R25 ;  /* 0x0000021904004986 */ /* 0x000fe2000c101528 */
[----:B------:R-:W-:Y:S01]  /*137a0*/  ISETP.GT.AND P4, PT, R0, 0x8, P1 ;  /* 0x000000080000780c */ /* 0x000fe20000f84270 */
[-C--:B------:R-:W-:Y:S01]  /*137b0*/  FMUL R27, R27, R2.reuse ;  /* 0x000000021b1b7220 */ /* 0x080fe20000400000 */
[----:B0-----:R-:W-:Y:S01]  /*137c0*/  IADD3 R8, P5, R4, UR5, RZ ;  /* 0x0000000504087c10 */ /* 0x001fe2000ffbe0ff */
[----:B------:R-:W-:Y:S01]  /*137d0*/  FMUL R28, R28, R2 ;  /* 0x000000021c1c7220 */ /* 0x000fe20000400000 */
[----:B------:R-:W-:-:S02]  /*137e0*/  F2FP.BF16.F32.PACK_AB R26, RZ, R26 ;  /* 0x0000001aff1a723e */ /* 0x000fc400000010ff */
[----:B------:R-:W-:Y:S02]  /*137f0*/  IADD3.X R9, R5, UR4, RZ, P5, !PT ;  /* 0x0000000405097c10 */ /* 0x000fe4000affe4ff */
[----:B------:R-:W-:Y:S02]  /*13800*/  F2FP.BF16.F32.PACK_AB R27, RZ, R27 ;  /* 0x0000001bff1b723e */ /* 0x000fe400000010ff */
[----:B------:R-:W-:Y:S01]  /*13810*/  F2FP.BF16.F32.PACK_AB R28, RZ, R28 ;  /* 0x0000001cff1c723e */ /* 0x000fe200000010ff */
[----:B------:R-:W-:Y:S01]  /*13820*/  @P2 STG.E.U16 desc[UR40][R8.64], R26 ;  /* 0x0000001a08002986 */ /* 0x000fe2000c101528 */
[C---:B------:R-:W-:Y:S02]  /*13830*/  ISETP.GT.AND P5, PT, R0.reuse, 0x9, P1 ;  /* 0x000000090000780c */ /* 0x040fe40000fa4270 */
[C---:B------:R-:W-:Y:S01]  /*13840*/  ISETP.GT.AND P2, PT, R0.reuse, 0x8, P0 ;  /* 0x000000080000780c */ /* 0x040fe20000744270 */
[----:B------:R-:W-:Y:S01]  /*13850*/  @P3 STG.E.U16 desc[UR40][R8.64+0x2], R27 ;  /* 0x0000021b08003986 */ /* 0x000fe2000c101528 */
[-C--:B------:R-:W-:Y:S01]  /*13860*/  FMUL R29, R29, R2.reuse ;  /* 0x000000021d1d7220 */ /* 0x080fe20000400000 */
[----:B------:R-:W-:Y:S01]  /*13870*/  ISETP.GT.AND P3, PT, R0, 0x9, P0 ;  /* 0x000000090000780c */ /* 0x000fe20000764270 */
[-C--:B------:R-:W-:Y:S01]  /*13880*/  FMUL R30, R30, R2.reuse ;  /* 0x000000021e1e7220 */ /* 0x080fe20000400000 */
[----:B------:R-:W-:Y:S01]  /*13890*/  @P4 STG.E.U16 desc[UR40][R4.64+0x10], R28 ;  /* 0x0000101c04004986 */ /* 0x000fe2000c101528 */
[----:B------:R-:W-:Y:S01]  /*138a0*/  ISETP.GT.AND P4, PT, R0, 0x10, P1 ;  /* 0x000000100000780c */ /* 0x000fe20000f84270 */
[-C--:B------:R-:W-:Y:S01]  /*138b0*/  FMUL R31, R31, R2.reuse ;  /* 0x000000021f1f7220 */ /* 0x080fe20000400000 */
[----:B------:R-:W-:Y:S01]  /*138c0*/  IADD3 R10, P6, R4, UR5, RZ ;  /* 0x00000005040a7c10 */ /* 0x000fe2000ffde0ff */
[----:B------:R-:W-:Y:S01]  /*138d0*/  FMUL R32, R32, R2 ;  /* 0x0000000220207220 */ /* 0x000fe20000400000 */
[----:B------:R-:W-:-:S02]  /*138e0*/  F2FP.BF16.F32.PACK_AB R29, RZ, R29 ;  /* 0x0000001dff1d723e */ /* 0x000fc400000010ff */
[----:B------:R-:W-:Y:S02]  /*138f0*/  F2FP.BF16.F32.PACK_AB R30, RZ, R30 ;  /* 0x0000001eff1e723e */ /* 0x000fe400000010ff */
[----:B------:R-:W-:Y:S02]  /*13900*/  IADD3.X R11, R5, UR4, RZ, P6, !PT ;  /* 0x00000004050b7c10 */ /* 0x000fe4000b7fe4ff */
[----:B------:R-:W-:Y:S01]  /*13910*/  F2FP.BF16.F32.PACK_AB R31, RZ, R31 ;  /* 0x0000001fff1f723e */ /* 0x000fe200000010ff */
[----:B------:R-:W-:Y:S01]  /*13920*/  @P5 STG.E.U16 desc[UR40][R4.64+0x12], R29 ;  /* 0x0000121d04005986 */ /* 0x000fe2000c101528 */
[----:B------:R-:W-:Y:S02]  /*13930*/  F2FP.BF16.F32.PACK_AB R32, RZ, R32 ;  /* 0x00000020ff20723e */ /* 0x000fe400000010ff */
[C---:B------:R-:W-:Y:S01]  /*13940*/  ISETP.GT.AND P5, PT, R0.reuse, 0x11, P1 ;  /* 0x000000110000780c */ /* 0x040fe20000fa4270 */
[----:B------:R-:W-:Y:S01]  /*13950*/  @P2 STG.E.U16 desc[UR40][R10.64+0x10], R30 ;  /* 0x0000101e0a002986 */ /* 0x000fe2000c101528 */
[----:B------:R-:W-:Y:S01]  /*13960*/  ISETP.GT.AND P2, PT, R0, 0x10, P0 ;  /* 0x000000100000780c */ /* 0x000fe20000744270 */
[----:B------:R-:W-:-:S02]  /*13970*/  FMUL R33, R33, R2 ;  /* 0x0000000221217220 */ /* 0x000fc40000400000 */
[----:B------:R-:W-:Y:S01]  /*13980*/  @P3 STG.E.U16 desc[UR40][R6.64+0x12], R31 ;  /* 0x0000121f06003986 */ /* 0x000fe2000c101528 */
[----:B------:R-:W-:Y:S01]  /*13990*/  ISETP.GT.AND P3, PT, R0, 0x11, P0 ;  /* 0x000000110000780c */ /* 0x000fe20000764270 */
[-C--:B------:R-:W-:Y:S02]  /*139a0*/  FMUL R34, R34, R2.reuse ;  /* 0x0000000222227220 */ /* 0x080fe40000400000 */
[----:B------:R-:W-:Y:S01]  /*139b0*/  @P4 STG.E.U16 desc[UR40][R4.64+0x20], R32 ;  /* 0x0000202004004986 */ /* 0x000fe2000c101528 */
[----:B------:R-:W-:Y:S01]  /*139c0*/  ISETP.GT.AND P4, PT, R0, 0x18, P1 ;  /* 0x000000180000780c */ /* 0x000fe20000f84270 */
[-C--:B------:R-:W-:Y:S01]  /*139d0*/  FMUL R35, R35, R2.reuse ;  /* 0x0000000223237220 */ /* 0x080fe20000400000 */
[----:B------:R-:W-:Y:S01]  /*139e0*/  FMUL R36, R36, R2 ;  /* 0x0000000224247220 */ /* 0x000fe20000400000 */
[----:B------:R-:W-:Y:S02]  /*139f0*/  F2FP.BF16.F32.PACK_AB R33, RZ, R33 ;  /* 0x00000021ff21723e */ /* 0x000fe400000010ff */
[----:B------:R-:W-:-:S02]  /*13a00*/  F2FP.BF16.F32.PACK_AB R34, RZ, R34 ;  /* 0x00000022ff22723e */ /* 0x000fc400000010ff */
[----:B------:R-:W-:Y:S01]  /*13a10*/  F2FP.BF16.F32.PACK_AB R35, RZ, R35 ;  /* 0x00000023ff23723e */ /* 0x000fe200000010ff */
[----:B------:R-:W-:Y:S01]  /*13a20*/  @P5 STG.E.U16 desc[UR40][R4.64+0x22], R33 ;  /* 0x0000222104005986 */ /* 0x000fe2000c101528 */
[----:B------:R-:W-:Y:S02]  /*13a30*/  F2FP.BF16.F32.PACK_AB R36, RZ, R36 ;  /* 0x00000024ff24723e */ /* 0x000fe400000010ff */
[C---:B------:R-:W-:Y:S01]  /*13a40*/  ISETP.GT.AND P5, PT, R0.reuse, 0x19, P1 ;  /* 0x000000190000780c */ /* 0x040fe20000fa4270 */
[----:B------:R-:W-:Y:S01]  /*13a50*/  @P2 STG.E.U16 desc[UR40][R6.64+0x20], R34 ;  /* 0x0000202206002986 */ /* 0x000fe2000c101528 */
[C---:B------:R-:W-:Y:S01]  /*13a60*/  ISETP.GT.AND P2, PT, R0.reuse, 0x18, P0 ;  /* 0x000000180000780c */ /* 0x040fe20000744270 */
[-C--:B------:R-:W-:Y:S02]  /*13a70*/  FMUL R37, R37, R2.reuse ;  /* 0x0000000225257220 */ /* 0x080fe40000400000 */
[----:B------:R-:W-:Y:S01]  /*13a80*/  @P3 STG.E.U16 desc[UR40][R6.64+0x22], R35 ;  /* 0x0000222306003986 */ /* 0x000fe2000c101528 */
[----:B------:R-:W-:Y:S01]  /*13a90*/  ISETP.GT.AND P3, PT, R0, 0x19, P0 ;  /* 0x000000190000780c */ /* 0x000fe20000764270 */
[----:B------:R-:W-:-:S02]  /*13aa0*/  FMUL R38, R38, R2 ;  /* 0x0000000226267220 */ /* 0x000fc40000400000 */
[----:B------:R-:W-:Y:S01]  /*13ab0*/  @P4 STG.E.U16 desc[UR40][R4.64+0x30], R36 ;  /* 0x0000302404004986 */ /* 0x000fe2000c101528 */
[----:B------:R-:W-:Y:S01]  /*13ac0*/  ISETP.GT.AND P4, PT, R0, 0x20, P1 ;  /* 0x000000200000780c */ /* 0x000fe20000f84270 */
[-C--:B------:R-:W-:Y:S01]  /*13ad0*/  FMUL R39, R39, R2.reuse ;  /* 0x0000000227277220 */ /* 0x080fe20000400000 */
[----:B------:R-:W-:Y:S01]  /*13ae0*/  FMUL R40, R40, R2 ;  /* 0x0000000228287220 */ /* 0x000fe20000400000 */
[----:B------:R-:W-:Y:S02]  /*13af0*/  F2FP.BF16.F32.PACK_AB R37, RZ, R37 ;  /* 0x00000025ff25723e */ /* 0x000fe400000010ff */
[----:B------:R-:W-:Y:S02]  /*13b00*/  F2FP.BF16.F32.PACK_AB R38, RZ, R38 ;  /* 0x00000026ff26723e */ /* 0x000fe400000010ff */
[----:B------:R-:W-:Y:S01]  /*13b10*/  F2FP.BF16.F32.PACK_AB R39, RZ, R39 ;  /* 0x00000027ff27723e */ /* 0x000fe200000010ff */
[----:B------:R-:W-:Y:S01]  /*13b20*/  @P5 STG.E.U16 desc[UR40][R4.64+0x32], R37 ;  /* 0x0000322504005986 */ /* 0x000fe2000c101528 */
[----:B------:R-:W-:-:S02]  /*13b30*/  F2FP.BF16.F32.PACK_AB R40, RZ, R40 ;  /* 0x00000028ff28723e */ /* 0x000fc400000010ff */
[C---:B------:R-:W-:Y:S01]  /*13b40*/  ISETP.GT.AND P5, PT, R0.reuse, 0x21, P1 ;  /* 0x000000210000780c */ /* 0x040fe20000fa4270 */
[----:B------:R-:W-:Y:S01]  /*13b50*/  @P2 STG.E.U16 desc[UR40][R6.64+0x30], R38 ;  /* 0x0000302606002986 */ /* 0x000fe2000c101528 */
[C---:B------:R-:W-:Y:S01]  /*13b60*/  ISETP.GT.AND P2, PT, R0.reuse, 0x20, P0 ;  /* 0x000000200000780c */ /* 0x040fe20000744270 */
[-C--:B------:R-:W-:Y:S02]  /*13b70*/  FMUL R41, R41, R2.reuse ;  /* 0x0000000229297220 */ /* 0x080fe40000400000 */
[----:B------:R-:W-:Y:S01]  /*13b80*/  @P3 STG.E.U16 desc[UR40][R6.64+0x32], R39 ;  /* 0x0000322706003986 */ /* 0x000fe2000c101528 */
[----:B------:R-:W-:Y:S01]  /*13b90*/  ISETP.GT.AND P3, PT, R0, 0x21, P0 ;  /* 0x000000210000780c */ /* 0x000fe20000764270 */
[-C--:B------:R-:W-:Y:S02]  /*13ba0*/  FMUL R42, R42, R2.reuse ;  /* 0x000000022a2a7220 */ /* 0x080fe40000400000 */
[----:B------:R-:W-:Y:S01]  /*13bb0*/  @P4 STG.E.U16 desc[UR40][R4.64+0x40], R40 ;  /* 0x0000402804004986 */ /* 0x000fe2000c101528 */
[----:B------:R-:W-:Y:S01]  /*13bc0*/  ISETP.GT.AND P4, PT, R0, 0x28, P1 ;  /* 0x000000280000780c */ /* 0x000fe20000f84270 */
[-C--:B------:R-:W-:Y:S01]  /*13bd0*/  FMUL R43, R43, R2.reuse ;  /* 0x000000022b2b7220 */ /* 0x080fe20000400000 */
[----:B------:R-:W-:Y:S01]  /*13be0*/  FMUL R44, R44, R2 ;  /* 0x000000022c2c7220 */ /* 0x000fe20000400000 */
[----:B------:R-:W-:-:S02]  /*13bf0*/  F2FP.BF16.F32.PACK_AB R41, RZ, R41 ;  /* 0x00000029ff29723e */ /* 0x000fc400000010ff */
[----:B------:R-:W-:Y:S02]  /*13c00*/  F2FP.BF16.F32.PACK_AB R42, RZ, R42 ;  /* 0x0000002aff2a723e */ /* 0x000fe400000010ff */
        /* <DEDUP_REMOVED lines=357> */
[----:B------:R-:W-:Y:S01]  /*15260*/  ISETP.GT.AND P2, PT, R0, 0xd8, P0 ;  /* 0x000000d80000780c */ /* 0x000fe20000744270 */
[-C--:B------:R-:W-:Y:S02]  /*15270*/  FMUL R133, R133, R2.reuse ;  /* 0x0000000285857220 */ /* 0x080fe40000400000 */
[----:B------:R-:W-:Y:S01]  /*15280*/  @P3 STG.E.U16 desc[UR40][R6.64+0x1a2], R131 ;  /* 0x0001a28306003986 */ /* 0x000fe2000c101528 */
[----:B------:R-:W-:-:S03]  /*15290*/  FMUL R134, R134, R2 ;  /* 0x0000000286867220 */ /* 0x000fc60000400000 */
[----:B------:R-:W-:Y:S01]  /*152a0*/  @P4 STG.E.U16 desc[UR40][R4.64+0x1b0], R132 ;  /* 0x0001b08404004986 */ /* 0x000fe2000c101528 */
[C---:B------:R-:W-:Y:S01]  /*152b0*/  ISETP.GT.AND P4, PT, R0.reuse, 0xd9, P0 ;  /* 0x000000d90000780c */ /* 0x040fe20000784270 */
[----:B------:R-:W-:Y:S01]  /*152c0*/  FMUL R135, R135, R2 ;  /* 0x0000000287877220 */ /* 0x000fe20000400000 */
[----:B------:R-:W-:Y:S02]  /*152d0*/  F2FP.BF16.F32.PACK_AB R133, RZ, R133 ;  /* 0x00000085ff85723e */ /* 0x000fe400000010ff */
[----:B------:R-:W-:Y:S02]  /*152e0*/  F2FP.BF16.F32.PACK_AB R134, RZ, R134 ;  /* 0x00000086ff86723e */ /* 0x000fe400000010ff */
[----:B------:R-:W-:Y:S01]  /*152f0*/  F2FP.BF16.F32.PACK_AB R135, RZ, R135 ;  /* 0x00000087ff87723e */ /* 0x000fe200000010ff */
[----:B------:R-:W-:Y:S01]  /*15300*/  @P5 STG.E.U16 desc[UR40][R4.64+0x1b2], R133 ;  /* 0x0001b28504005986 */ /* 0x000fe2000c101528 */
[----:B------:R-:W-:-:S03]  /*15310*/  ISETP.GT.AND P5, PT, R0, 0xe0, P1 ;  /* 0x000000e00000780c */ /* 0x000fc60000fa4270 */
[----:B------:R-:W-:Y:S01]  /*15320*/  @P2 STG.E.U16 desc[UR40][R6.64+0x1b0], R134 ;  /* 0x0001b08606002986 */ /* 0x000fe2000c101528 */
[----:B------:R-:W-:Y:S01]  /*15330*/  ISETP.GT.AND P2, PT, R0, 0xe1, P1 ;  /* 0x000000e10000780c */ /* 0x000fe20000f44270 */
[-C--:B------:R-:W-:Y:S01]  /*15340*/  FMUL R136, R136, R2.reuse ;  /* 0x0000000288887220 */ /* 0x080fe20000400000 */
[C---:B------:R-:W-:Y:S01]  /*15350*/  ISETP.GT.AND P3, PT, R0.reuse, 0xe0, P0 ;  /* 0x000000e00000780c */ /* 0x040fe20000764270 */
[----:B------:R-:W-:Y:S01]  /*15360*/  @P4 STG.E.U16 desc[UR40][R6.64+0x1b2], R135 ;  /* 0x0001b28706004986 */ /* 0x000fe2000c101528 */
[-C--:B------:R-:W-:Y:S01]  /*15370*/  FMUL R137, R137, R2.reuse ;  /* 0x0000000289897220 */ /* 0x080fe20000400000 */
[----:B------:R-:W-:Y:S01]  /*15380*/  ISETP.GT.AND P4, PT, R0, 0xe1, P0 ;  /* 0x000000e10000780c */ /* 0x000fe20000784270 */
[-C--:B------:R-:W-:Y:S01]  /*15390*/  FMUL R138, R138, R2.reuse ;  /* 0x000000028a8a7220 */ /* 0x080fe20000400000 */
[----:B------:R-:W-:Y:S01]  /*153a0*/  FMUL R139, R139, R2 ;  /* 0x000000028b8b7220 */ /* 0x000fe20000400000 */
[----:B------:R-:W-:Y:S02]  /*153b0*/  F2FP.BF16.F32.PACK_AB R136, RZ, R136 ;  /* 0x00000088ff88723e */ /* 0x000fe400000010ff */
[----:B------:R-:W-:-:S02]  /*153c0*/  F2FP.BF16.F32.PACK_AB R137, RZ, R137 ;  /* 0x00000089ff89723e */ /* 0x000fc400000010ff */
[----:B------:R-:W-:Y:S02]  /*153d0*/  F2FP.BF16.F32.PACK_AB R138, RZ, R138 ;  /* 0x0000008aff8a723e */ /* 0x000fe400000010ff */
[----:B------:R-:W-:Y:S01]  /*153e0*/  F2FP.BF16.F32.PACK_AB R139, RZ, R139 ;  /* 0x0000008bff8b723e */ /* 0x000fe200000010ff */
[----:B------:R-:W-:Y:S01]  /*153f0*/  @P5 STG.E.U16 desc[UR40][R4.64+0x1c0], R136 ;  /* 0x0001c08804005986 */ /* 0x000fe2000c101528 */
[----:B------:R-:W-:-:S03]  /*15400*/  ISETP.GT.AND P5, PT, R0, 0xe9, P1 ;  /* 0x000000e90000780c */ /* 0x000fc60000fa4270 */
[----:B------:R-:W-:Y:S01]  /*15410*/  @P2 STG.E.U16 desc[UR40][R4.64+0x1c2], R137 ;  /* 0x0001c28904002986 */ /* 0x000fe2000c101528 */
[C---:B------:R-:W-:Y:S02]  /*15420*/  ISETP.GT.AND P2, PT, R0.reuse, 0xe8, P1 ;  /* 0x000000e80000780c */ /* 0x040fe40000f44270 */
[C---:B------:R-:W-:Y:S01]  /*15430*/  ISETP.GT.AND P6, PT, R0.reuse, 0xe8, P0 ;  /* 0x000000e80000780c */ /* 0x040fe200007c4270 */
[----:B------:R-:W-:Y:S01]  /*15440*/  @P3 STG.E.U16 desc[UR40][R6.64+0x1c0], R138 ;  /* 0x0001c08a06003986 */ /* 0x000fe2000c101528 */
[----:B------:R-:W-:Y:S01]  /*15450*/  ISETP.GT.AND P3, PT, R0, 0xe9, P0 ;  /* 0x000000e90000780c */ /* 0x000fe20000764270 */
[-C--:B------:R-:W-:Y:S01]  /*15460*/  FMUL R140, R140, R2.reuse ;  /* 0x000000028c8c7220 */ /* 0x080fe20000400000 */
[-C--:B------:R-:W-:Y:S01]  /*15470*/  FMUL R141, R141, R2.reuse ;  /* 0x000000028d8d7220 */ /* 0x080fe20000400000 */
[----:B------:R-:W-:Y:S01]  /*15480*/  @P4 STG.E.U16 desc[UR40][R6.64+0x1c2], R139 ;  /* 0x0001c28b06004986 */ /* 0x000fe2000c101528 */
[----:B------:R-:W-:Y:S01]  /*15490*/  ISETP.GT.AND P4, PT, R0, 0xf0, P1 ;  /* 0x000000f00000780c */ /* 0x000fe20000f84270 */
[-C--:B------:R-:W-:Y:S01]  /*154a0*/  FMUL R142, R142, R2.reuse ;  /* 0x000000028e8e7220 */ /* 0x080fe20000400000 */
[-C--:B------:R-:W-:Y:S01]  /*154b0*/  FMUL R143, R143, R2.reuse ;  /* 0x000000028f8f7220 */ /* 0x080fe20000400000 */
[----:B------:R-:W-:Y:S01]  /*154c0*/  FMUL R144, R144, R2 ;  /* 0x0000000290907220 */ /* 0x000fe20000400000 */
[----:B------:R-:W-:-:S02]  /*154d0*/  F2FP.BF16.F32.PACK_AB R140, RZ, R140 ;  /* 0x0000008cff8c723e */ /* 0x000fc400000010ff */
[----:B------:R-:W-:Y:S02]  /*154e0*/  F2FP.BF16.F32.PACK_AB R141, RZ, R141 ;  /* 0x0000008dff8d723e */ /* 0x000fe400000010ff */
[----:B------:R-:W-:Y:S02]  /*154f0*/  F2FP.BF16.F32.PACK_AB R142, RZ, R142 ;  /* 0x0000008eff8e723e */ /* 0x000fe400000010ff */
[----:B------:R-:W-:Y:S02]  /*15500*/  F2FP.BF16.F32.PACK_AB R143, RZ, R143 ;  /* 0x0000008fff8f723e */ /* 0x000fe400000010ff */
[----:B------:R-:W-:Y:S01]  /*15510*/  F2FP.BF16.F32.PACK_AB R144, RZ, R144 ;  /* 0x00000090ff90723e */ /* 0x000fe200000010ff */
[----:B------:R-:W-:Y:S01]  /*15520*/  @P2 STG.E.U16 desc[UR40][R4.64+0x1d0], R140 ;  /* 0x0001d08c04002986 */ /* 0x000fe2000c101528 */
[----:B------:R-:W-:-:S03]  /*15530*/  ISETP.GT.AND P2, PT, R0, 0xf1, P1 ;  /* 0x000000f10000780c */ /* 0x000fc60000f44270 */
[----:B------:R-:W-:Y:S01]  /*15540*/  @P5 STG.E.U16 desc[UR40][R4.64+0x1d2], R141 ;  /* 0x0001d28d04005986 */ /* 0x000fe2000c101528 */
[----:B------:R-:W-:-:S03]  /*15550*/  ISETP.GT.AND P5, PT, R0, 0xf0, P0 ;  /* 0x000000f00000780c */ /* 0x000fc600007a4270 */
[----:B------:R-:W-:Y:S01]  /*15560*/  @P6 STG.E.U16 desc[UR40][R6.64+0x1d0], R142 ;  /* 0x0001d08e06006986 */ /* 0x000fe2000c101528 */
[----:B------:R-:W-:-:S03]  /*15570*/  FMUL R145, R145, R2 ;  /* 0x0000000291917220 */ /* 0x000fc60000400000 */
[----:B------:R-:W-:Y:S01]  /*15580*/  @P3 STG.E.U16 desc[UR40][R6.64+0x1d2], R143 ;  /* 0x0001d28f06003986 */ /* 0x000fe2000c101528 */
[----:B------:R-:W-:-:S03]  /*15590*/  ISETP.GT.AND P3, PT, R0, 0xf8, P1 ;  /* 0x000000f80000780c */ /* 0x000fc60000f64270 */
[----:B------:R-:W-:Y:S01]  /*155a0*/  @P4 STG.E.U16 desc[UR40][R4.64+0x1e0], R144 ;  /* 0x0001e09004004986 */ /* 0x000fe2000c101528 */
[----:B------:R-:W-:Y:S01]  /*155b0*/  ISETP.GT.AND P4, PT, R0, 0xf1, P0 ;  /* 0x000000f10000780c */ /* 0x000fe20000784270 */
[-C--:B------:R-:W-:Y:S01]  /*155c0*/  FMUL R146, R146, R2.reuse ;  /* 0x0000000292927220 */ /* 0x080fe20000400000 */
[C---:B------:R-:W-:Y:S01]  /*155d0*/  ISETP.GT.AND P1, PT, R0.reuse, 0xf9, P1 ;  /* 0x000000f90000780c */ /* 0x040fe20000f24270 */
[-C--:B------:R-:W-:Y:S01]  /*155e0*/  FMUL R147, R147, R2.reuse ;  /* 0x0000000293937220 */ /* 0x080fe20000400000 */
[----:B------:R-:W-:Y:S01]  /*155f0*/  ISETP.GT.AND P6, PT, R0, 0xf8, P0 ;  /* 0x000000f80000780c */ /* 0x000fe200007c4270 */
[-C--:B------:R-:W-:Y:S01]  /*15600*/  FMUL R148, R148, R2.reuse ;  /* 0x0000000294947220 */ /* 0x080fe20000400000 */
[----:B------:R-:W-:Y:S01]  /*15610*/  FMUL R149, R149, R2 ;  /* 0x0000000295957220 */ /* 0x000fe20000400000 */
[----:B------:R-:W-:Y:S02]  /*15620*/  F2FP.BF16.F32.PACK_AB R145, RZ, R145 ;  /* 0x00000091ff91723e */ /* 0x000fe400000010ff */
[----:B------:R-:W-:-:S02]  /*15630*/  F2FP.BF16.F32.PACK_AB R146, RZ, R146 ;  /* 0x00000092ff92723e */ /* 0x000fc400000010ff */
[----:B------:R-:W-:Y:S02]  /*15640*/  ISETP.GT.AND P0, PT, R0, 0xf9, P0 ;  /* 0x000000f90000780c */ /* 0x000fe40000704270 */
[----:B------:R-:W-:Y:S01]  /*15650*/  F2FP.BF16.F32.PACK_AB R147, RZ, R147 ;  /* 0x00000093ff93723e */ /* 0x000fe200000010ff */
[----:B------:R-:W-:Y:S01]  /*15660*/  FMUL R150, R150, R2 ;  /* 0x0000000296967220 */ /* 0x000fe20000400000 */
[----:B------:R-:W-:Y:S02]  /*15670*/  F2FP.BF16.F32.PACK_AB R148, RZ, R148 ;  /* 0x00000094ff94723e */ /* 0x000fe400000010ff */
[----:B------:R-:W-:Y:S01]  /*15680*/  F2FP.BF16.F32.PACK_AB R149, RZ, R149 ;  /* 0x00000095ff95723e */ /* 0x000fe200000010ff */
[----:B------:R-:W-:Y:S01]  /*15690*/  FMUL R151, R151, R2 ;  /* 0x0000000297977220 */ /* 0x000fe20000400000 */
[----:B------:R-:W-:Y:S01]  /*156a0*/  @P2 STG.E.U16 desc[UR40][R4.64+0x1e2], R145 ;  /* 0x0001e29104002986 */ /* 0x000fe2000c101528 */
[----:B------:R-:W-:-:S03]  /*156b0*/  F2FP.BF16.F32.PACK_AB R150, RZ, R150 ;  /* 0x00000096ff96723e */ /* 0x000fc600000010ff */
[----:B------:R-:W-:Y:S01]  /*156c0*/  @P5 STG.E.U16 desc[UR40][R6.64+0x1e0], R146 ;  /* 0x0001e09206005986 */ /* 0x000fe2000c101528 */
[----:B------:R-:W-:-:S03]  /*156d0*/  F2FP.BF16.F32.PACK_AB R151, RZ, R151 ;  /* 0x00000097ff97723e */ /* 0x000fc600000010ff */
[----:B------:R-:W-:Y:S04]  /*156e0*/  @P4 STG.E.U16 desc[UR40][R6.64+0x1e2], R147 ;  /* 0x0001e29306004986 */ /* 0x000fe8000c101528 */
[----:B------:R-:W-:Y:S04]  /*156f0*/  @P3 STG.E.U16 desc[UR40][R4.64+0x1f0], R148 ;  /* 0x0001f09404003986 */ /* 0x000fe8000c101528 */
[----:B------:R0:W-:Y:S02]  /*15700*/  @P1 STG.E.U16 desc[UR40][R4.64+0x1f2], R149 ;  /* 0x0001f29504001986 */ /* 0x0001e4000c101528 */
[----:B0-----:R-:W-:Y:S01]  /*15710*/  @P6 IMAD.MOV.U32 R4, RZ, RZ, R6 ;  /* 0x000000ffff046224 */ /* 0x001fe200078e0006 */
[----:B------:R-:W-:-:S05]  /*15720*/  @P6 MOV R5, R7 ;  /* 0x0000000700056202 */ /* 0x000fca0000000f00 */
[----:B------:R0:W-:Y:S04]  /*15730*/  @P6 STG.E.U16 desc[UR40][R4.64+0x1f0], R150 ;  /* 0x0001f09604006986 */ /* 0x0001e8000c101528 */
[----:B------:R0:W-:Y:S02]  /*15740*/  @P0 STG.E.U16 desc[UR40][R6.64+0x1f2], R151 ;  /* 0x0001f29706000986 */ /* 0x0001e4000c101528 */
.L_x_536:
[----:B------:R-:W-:Y:S05]  /*15750*/  BSYNC B0 ;  /* 0x0000000000007941 */ /* 0x000fea0003800000 */
.L_x_28:
[----:B0-----:R-:W2:Y:S04]  /*15760*/  LDL.LU R5, [R1+0x200] ;  /* 0x0002000001057983 */ /* 0x001ea80000300800 */
[----:B------:R-:W2:Y:S01]  /*15770*/  LDL.LU R4, [R1+0x204] ;  /* 0x0002040001047983 */ /* 0x000ea20000300800 */
[----:B------:R-:W-:Y:S01]  /*15780*/  ULDC UR4, c[0x0][0xc] ;  /* 0x0000030000047ab9 */ /* 0x000fe20000000800 */
[----:B------:R-:W-:Y:S01]  /*15790*/  ULDC UR5, c[0x0][0x10] ;  /* 0x0000040000057ab9 */ /* 0x000fe20000000800 */
[----:B-----5:R-:W2:Y:S01]  /*157a0*/  LDC R3, c[0x0][0x14] ;  /* 0x00000500ff037b82 */ /* 0x020ea20000000800 */
[----:B------:R-:W-:Y:S01]  /*157b0*/  UIMAD.WIDE.U32 UR4, UR4, UR5, URZ ;  /* 0x00000005040472a5 */ /* 0x000fe2000f8e003f */
[----:B----4-:R-:W-:Y:S01]  /*157c0*/  PRMT R0, RZ, 0x7610, R0 ;  /* 0x00007610ff007816 */ /* 0x010fe20000000000 */
[----:B------:R-:W-:Y:S01]  /*157d0*/  UMOV UR43, 0xffffffff ;  /* 0xffffffff002b7882 */ /* 0x000fe20000000000 */
[----:B------:R-:W-:-:S03]  /*157e0*/  UMOV UR44, 0xffffffff ;  /* 0xffffffff002c7882 */ /* 0x000fc60000000000 */
[----:B--2---:R-:W-:-:S04]  /*157f0*/  IMAD.WIDE.U32 R4, R3, UR4, R4 ;  /* 0x0000000403047c25 */ /* 0x004fc8000f8e0004 */
[----:B------:R-:W-:Y:S01]  /*15800*/  IMAD R3, R3, UR5, RZ ;  /* 0x0000000503037c24 */ /* 0x000fe2000f8e02ff */
[----:B------:R-:W-:Y:S01]  /*15810*/  ULDC.64 UR4, c[0x0][0x650] ;  /* 0x0001940000047ab9 */ /* 0x000fe20000000a00 */
[----:B------:R-:W-:Y:S01]  /*15820*/  IMAD.MOV.U32 R7, RZ, RZ, R4 ;  /* 0x000000ffff077224 */ /* 0x000fe200078e0004 */
[----:B------:R-:W-:Y:S01]  /*15830*/  ISETP.GE.U32.AND P0, PT, R4, UR4, PT ;  /* 0x0000000404007c0c */ /* 0x000fe2000bf06070 */
[----:B------:R-:W-:-:S05]  /*15840*/  IMAD.IADD R6, R5, 0x1, R3 ;  /* 0x0000000105067824 */ /* 0x000fca00078e0203 */
[----:B------:R0:W-:Y:S01]  /*15850*/  STL [R1+0x200], R6 ;  /* 0x0002000601007387 */ /* 0x0001e20000100800 */
[----:B------:R-:W-:-:S03]  /*15860*/  ISETP.GE.U32.AND.EX P0, PT, R6, UR5, PT, P0 ;  /* 0x0000000506007c0c */ /* 0x000fc6000bf06100 */
[----:B------:R0:W-:Y:S10]  /*15870*/  STL [R1+0x204], R7 ;  /* 0x0002040701007387 */ /* 0x0001f40000100800 */
[----:B0-----:R-:W-:Y:S05]  /*15880*/  @P0 BRA `(.L_x_537) ;  /* 0x0000000400880947 */ /* 0x001fea0003800000 */
[----:B------:R-:W0:Y:S01]  /*15890*/  S2UR UR6, SR_CTAID.X ;  /* 0x00000000000679c3 */ /* 0x000e220000002500 */
[----:B------:R-:W-:Y:S01]  /*158a0*/  ULDC.64 UR12, c[0x0][0x628] ;  /* 0x00018a00000c7ab9 */ /* 0x000fe20000000a00 */
[----:B------:R-:W-:Y:S01]  /*158b0*/  ULDC UR4, c[0x0][0x150] ;  /* 0x0000540000047ab9 */ /* 0x000fe20000000800 */
[----:B------:R-:W-:Y:S01]  /*158c0*/  ISETP.NE.U32.AND P0, PT, RZ, UR12, PT ;  /* 0x0000000cff007c0c */ /* 0x000fe2000bf05070 */
[----:B------:R-:W-:Y:S01]  /*158d0*/  ULDC UR15, c[0x0][0x630] ;  /* 0x00018c00000f7ab9 */ /* 0x000fe20000000800 */
[C---:B------:R-:W-:Y:S01]  /*158e0*/  R2UR UR16, R7.reuse ;  /* 0x00000000071072ca */ /* 0x040fe200000e0000 */
[----:B------:R-:W-:Y:S01]  /*158f0*/  ULDC UR19, c[0x0][0x154] ;  /* 0x0000550000137ab9 */ /* 0x000fe20000000800 */
[----:B------:R-:W-:Y:S01]  /*15900*/  ISETP.NE.AND.EX P0, PT, RZ, UR13, PT, P0 ;  /* 0x0000000dff007c0c */ /* 0x000fe2000bf05300 */
[----:B------:R-:W2:Y:S01]  /*15910*/  S2UR UR18, SR_CTAID.Y ;  /* 0x00000000001279c3 */ /* 0x000ea20000002600 */
[----:B------:R-:W-:Y:S02]  /*15920*/  R2UR UR17, R6 ;  /* 0x00000000061172ca */ /* 0x000fe400000e0000 */
[----:B------:R-:W-:-:S02]  /*15930*/  R2UR UR10, R7 ;  /* 0x00000000070a72ca */ /* 0x000fc400000e0000 */
[----:B------:R-:W-:Y:S02]  /*15940*/  R2UR UR11, R6 ;  /* 0x00000000060b72ca */ /* 0x000fe400000e0000 */
[----:B0-----:R-:W-:-:S05]  /*15950*/  I2FP.F32.U32 R0, UR6 ;  /* 0x0000000600007c45 */ /* 0x001fca0008201000 */
[----:B------:R-:W-:-:S04]  /*15960*/  FMUL R0, R0, UR4 ;  /* 0x0000000400007c20 */ /* 0x000fc80008400000 */
[----:B------:R0:W4:Y:S01]  /*15970*/  F2I.U32.TRUNC.NTZ R3, R0 ;  /* 0x0000000000037305 */ /* 0x000122000020f000 */
[----:B--2---:R-:W-:Y:S05]  /*15980*/  @!P0 BRA `(.L_x_538) ;  /* 0x0000000000308947 */ /* 0x004fea0003800000 */
        /* <DEDUP_REMOVED lines=12> */
.L_x_538:
[----:B------:R-:W-:Y:S01]  /*15a50*/  USHF.R.U64 UR44, UR10, UR15, UR11 ;  /* 0x0000000f0a2c7299 */ /* 0x000fe2000800120b */
[----:B0-----:R-:W-:Y:S01]  /*15a60*/  I2FP.F32.U32 R0, UR18 ;  /* 0x0000001200007c45 */ /* 0x001fe20008201000 */
[----:B------:R-:W-:Y:S02]  /*15a70*/  USHF.R.U32.HI UR4, URZ, UR15, UR11 ;  /* 0x0000000f3f047299 */ /* 0x000fe4000801160b */
        /* <DEDUP_REMOVED lines=8> */
[----:B------:R-:W-:Y:S01]  /*15b00*/  UIMAD.WIDE.U32 UR8, UR10, UR12, UR8 ;  /* 0x0000000c0a0872a5 */ /* 0x000fe2000f8e0008 */
[----:B----4-:R-:W-:Y:S01]  /*15b10*/  R2UR UR12, R3 ;  /* 0x00000000030c72ca */ /* 0x010fe200000e0000 */
[----:B------:R-:W-:Y:S01]  /*15b20*/  UIMAD UR10, UR10, UR13, UR4 ;  /* 0x0000000d0a0a72a4 */ /* 0x000fe2000f8e0204 */
[----:B------:R-:W-:Y:S01]  /*15b30*/  ULDC UR11, c[0x0][0x618] ;  /* 0x00018600000b7ab9 */ /* 0x000fe20000000800 */
[----:B------:R-:W-:Y:S02]  /*15b40*/  ULDC UR21, c[0x0][0x658] ;  /* 0x0001960000157ab9 */ /* 0x000fe40000000800 */
[----:B------:R-:W-:Y:S01]  /*15b50*/  UIADD3 UR9, UR9, UR10, URZ ;  /* 0x0000000a09097290 */ /* 0x000fe2000fffe03f */
[----:B------:R-:W-:Y:S01]  /*15b60*/  UMOV UR15, 0xffffffff ;  /* 0xffffffff000f7882 */ /* 0x000fe20000000000 */
[----:B------:R-:W-:Y:S01]  /*15b70*/  ULDC.64 UR4, c[0x0][0x640] ;  /* 0x0001900000047ab9 */ /* 0x000fe20000000a00 */
[----:B------:R-:W-:Y:S01]  /*15b80*/  USHF.L.U32 UR15, UR15, UR21, URZ ;  /* 0x000000150f0f7299 */ /* 0x000fe2000800063f */
[----:B------:R-:W-:Y:S01]  /*15b90*/  ISETP.NE.U32.AND P0, PT, RZ, UR4, PT ;  /* 0x00000004ff007c0c */ /* 0x000fe2000bf05070 */
[----:B------:R-:W-:-:S02]  /*15ba0*/  USHF.R.U64 UR16, UR8, UR11, UR9 ;  /* 0x0000000b08107299 */ /* 0x000fc40008001209 */
[----:B------:R-:W-:Y:S01]  /*15bb0*/  USHF.R.U32.HI UR8, URZ, UR11, UR9 ;  /* 0x0000000b3f087299 */ /* 0x000fe20008011609 */
[----:B0-----:R-:W-:Y:S01]  /*15bc0*/  R2UR UR14, R0 ;  /* 0x00000000000e72ca */ /* 0x001fe200000e0000 */
[----:B------:R-:W-:Y:S01]  /*15bd0*/  ULDC UR17, c[0x0][0x608] ;  /* 0x0001820000117ab9 */ /* 0x000fe20000000800 */
[----:B------:R-:W-:Y:S01]  /*15be0*/  ULOP3.LUT UR42, URZ, UR15, URZ, 0x33, !UPT ;  /* 0x0000000f3f2a7292 */ /* 0x000fe2000f8e333f */
[----:B------:R-:W-:Y:S01]  /*15bf0*/  ISETP.NE.AND.EX P0, PT, RZ, UR5, PT, P0 ;  /* 0x00000005ff007c0c */ /* 0x000fe2000bf05300 */
[----:B------:R-:W-:Y:S02]  /*15c00*/  USHF.R.U64 UR15, UR16, UR17, UR8 ;  /* 0x00000011100f7299 */ /* 0x000fe40008001208 */
[----:B------:R-:W-:Y:S02]  /*15c10*/  USHF.R.U32.HI UR8, URZ, UR17, UR8 ;  /* 0x000000113f087299 */ /* 0x000fe40008011608 */
[----:B------:R-:W-:Y:S02]  /*15c20*/  UIADD3 UR12, -UR12, URZ, URZ ;  /* 0x0000003f0c0c7290 */ /* 0x000fe4000fffe13f */
[----:B------:R-:W-:Y:S01]  /*15c30*/  USHF.R.U64 UR17, UR15, UR21, UR8 ;  /* 0x000000150f117299 */ /* 0x000fe20008001208 */
[----:B------:R-:W-:Y:S01]  /*15c40*/  UMOV UR19, 0x1 ;  /* 0x0000000100137882 */ /* 0x000fe20000000000 */
[----:B------:R-:W-:Y:S01]  /*15c50*/  ULDC UR13, c[0x0][0x144] ;  /* 0x00005100000d7ab9 */ /* 0x000fe20000000800 */
[----:B------:R-:W-:Y:S01]  /*15c60*/  ULDC UR7, c[0x0][0x600] ;  /* 0x0001800000077ab9 */ /* 0x000fe20000000800 */
[----:B------:R-:W-:-:S02]  /*15c70*/  USHF.L.U32 UR24, UR19, UR21, URZ ;  /* 0x0000001513187299 */ /* 0x000fc4000800063f */
[----:B------:R-:W-:Y:S02]  /*15c80*/  USHF.R.U32.HI UR8, URZ, UR21, UR8 ;  /* 0x000000153f087299 */ /* 0x000fe40008011608 */
[----:B------:R-:W-:Y:S02]  /*15c90*/  UIMAD UR21, UR13, UR12, UR6 ;  /* 0x0000000c0d1572a4 */ /* 0x000fe4000f8e0206 */
[----:B------:R-:W-:Y:S02]  /*15ca0*/  UIADD3 UR20, UR7, -0x1, URZ ;  /* 0xffffffff07147890 */ /* 0x000fe4000fffe03f */
[----:B------:R-:W-:Y:S01]  /*15cb0*/  UIADD3 UR19, -UR14, URZ, URZ ;  /* 0x0000003f0e137290 */ /* 0x000fe2000fffe13f */
        /* <DEDUP_REMOVED lines=17> */
.L_x_539:
[----:B------:R-:W-:Y:S01]  /*15dd0*/  UISETP.NE.AND UP0, UPT, UR38, URZ, UPT ;  /* 0x0000003f2600728c */ /* 0x000fe2000bf05270 */
[----:B------:R-:W-:Y:S01]  /*15de0*/  IMAD.MOV.U32 R0, RZ, RZ, 0x1 ;  /* 0x00000001ff007424 */ /* 0x000fe200078e00ff */
[----:B------:R-:W-:Y:S02]  /*15df0*/  USHF.R.U64 UR4, UR6, UR22, UR8 ;  /* 0x0000001606047299 */ /* 0x000fe40008001208 */
[----:B------:R-:W-:Y:S02]  /*15e00*/  ULOP3.LUT UR42, UR15, UR42, URZ, 0xc0, !UPT ;  /* 0x0000002a0f2a7292 */ /* 0x000fe4000f8ec03f */
[----:B------:R-:W-:Y:S02]  /*15e10*/  UIADD3 UR5, -UR4, URZ, URZ ;  /* 0x0000003f04057290 */ /* 0x000fe4000fffe13f */
[----:B------:R-:W-:Y:S02]  /*15e20*/  UIMAD UR42, UR24, UR4, UR42 ;  /* 0x00000004182a72a4 */ /* 0x000fe4000f8e022a */
[----:B------:R-:W-:-:S02]  /*15e30*/  ULOP3.LUT UR16, UR16, UR20, URZ, 0xc0, !UPT ;  /* 0x0000001410107292 */ /* 0x000fc4000f8ec03f */
[----:B------:R-:W-:Y:S02]  /*15e40*/  @UP0 UIMAD UR21, UR25, UR19, UR18 ;  /* 0x00000013191502a4 */ /* 0x000fe4000f8e0212 */
[----:B------:R-:W-:-:S03]  /*15e50*/  UIMAD UR4, UR5, UR23, UR17 ;  /* 0x00000017050472a4 */ /* 0x000fc6000f8e0211 */
[----:B------:R-:W-:Y:S01]  /*15e60*/  ULDC UR5, c[0x0][0x610] ;  /* 0x0001840000057ab9 */ /* 0x000fe20000000800 */
[----:B------:R-:W-:Y:S02]  /*15e70*/  UIMAD UR4, UR4, UR7, UR16 ;  /* 0x00000007040472a4 */ /* 0x000fe4000f8e0210 */
[----:B------:R-:W-:-:S04]  /*15e80*/  UIMAD UR42, UR42, UR5, UR21 ;  /* 0x000000052a2a72a4 */ /* 0x000fc8000f8e0215 */
[----:B------:R-:W-:Y:S02]  /*15e90*/  USEL UR43, UR4, UR42, !UP0 ;  /* 0x0000002a042b7287 */ /* 0x000fe4000c000000 */
[----:B------:R-:W-:-:S12]  /*15ea0*/  USEL UR42, UR42, UR4, !UP0 ;  /* 0x000000042a2a7287 */ /* 0x000fd8000c000000 */
.L_x_537:
[----:B------:R-:W-:-:S13]  /*15eb0*/  LOP3.LUT P0, RZ, R0, 0xff, RZ, 0xc0, !PT ;  /* 0x000000ff00ff7812 */ /* 0x000fda000780c0ff */
[----:B------:R-:W-:Y:S05]  /*15ec0*/  @P0 BRA `(.L_x_540) ;  /* 0xfffffeb000a80947 */ /* 0x000fea000383ffff */
[----:B------:R-:W-:Y:S05]  /*15ed0*/  EXIT ;  /* 0x000000000000794d */ /* 0x000fea0003800000 */
.L_x_3:
[----:B------:R-:W2:Y:S01]  /*15ee0*/  LDL R5, [R1+0x204] ;  /* 0x0002040001057983 */ /* 0x000ea20000100800 */
[----:B------:R-:W-:-:S03]  /*15ef0*/  ULDC.64 UR8, c[0x0][0x650] ;  /* 0x0001940000087ab9 */ /* 0x000fc60000000a00 */
[----:B------:R-:W3:Y:S01]  /*15f00*/  LDL R4, [R1+0x200] ;  /* 0x0002000001047983 */ /* 0x000ee20000100800 */
[----:B------:R-:W-:Y:S01]  /*15f10*/  PRMT R0, RZ, 0x7610, R0 ;  /* 0x00007610ff007816 */ /* 0x000fe20000000000 */
[----:B------:R-:W-:Y:S02]  /*15f20*/  IMAD.MOV.U32 R2, RZ, RZ, -0x1 ;  /* 0xffffffffff027424 */ /* 0x000fe400078e00ff */
[----:B------:R-:W-:Y:S02]  /*15f30*/  IMAD.MOV.U32 R3, RZ, RZ, -0x1 ;  /* 0xffffffffff037424 */ /* 0x000fe400078e00ff */
[----:B------:R-:W-:Y:S01]  /*15f40*/  IMAD.MOV.U32 R9, RZ, RZ, -0x1 ;  /* 0xffffffffff097424 */ /* 0x000fe200078e00ff */
[----:B--2---:R-:W-:-:S04]  /*15f50*/  ISETP.GE.U32.AND P0, PT, R5, UR8, PT ;  /* 0x0000000805007c0c */ /* 0x004fc8000bf06070 */
[----:B---3--:R-:W-:-:S13]  /*15f60*/  ISETP.GE.U32.AND.EX P0, PT, R4, UR9, PT, P0 ;  /* 0x0000000904007c0c */ /* 0x008fda000bf06100 */
[----:B------:R-:W-:Y:S05]  /*15f70*/  @P0 BRA `(.L_x_541) ;  /* 0x00000004008c0947 */ /* 0x000fea0003800000 */
[----:B------:R-:W-:Y:S01]  /*15f80*/  I2FP.F32.U32 R0, UR4 ;  /* 0x0000000400007c45 */ /* 0x000fe20008201000 */
[----:B0-----:R-:W-:Y:S01]  /*15f90*/  ULDC.64 UR16, c[0x0][0x628] ;  /* 0x00018a0000107ab9 */ /* 0x001fe20000000a00 */
        /* <DEDUP_REMOVED lines=24> */
.L_x_542:
        /* <DEDUP_REMOVED lines=24> */
[----:B------:R-:W-:Y:S01]  /*162a0*/  UMOV UR19, 0x1 ;  /* 0x0000000100137882 */ /* 0x000fe20000000000 */
[----:B------:R-:W-:Y:S01]  /*162b0*/  ULDC UR20, c[0x0][0x608] ;  /* 0x0001820000147ab9 */ /* 0x000fe20000000800 */
[----:B------:R-:W-:Y:S01]  /*162c0*/  USHF.L.U32 UR26, UR19, UR23, URZ ;  /* 0x00000017131a7299 */ /* 0x000fe2000800063f */
[----:B------:R-:W-:Y:S01]  /*162d0*/  ISETP.NE.AND.EX P0, PT, RZ, UR9, PT, P0 ;  /* 0x00000009ff007c0c */ /* 0x000fe2000bf05300 */
[----:B------:R-:W-:Y:S02]  /*162e0*/  USHF.R.U64 UR19, UR18, UR20, UR11 ;  /* 0x0000001412137299 */ /* 0x000fe4000800120b */
[----:B------:R-:W-:Y:S02]  /*162f0*/  USHF.R.U32.HI UR11, URZ, UR20, UR11 ;  /* 0x000000143f0b7299 */ /* 0x000fe4000801160b */
[----:B------:R-:W-:-:S02]  /*16300*/  UIADD3 UR15, -UR15, URZ, URZ ;  /* 0x0000003f0f0f7290 */ /* 0x000fc4000fffe13f */
[----:B------:R-:W-:Y:S01]  /*16310*/  USHF.R.U64 UR20, UR19, UR23, UR11 ;  /* 0x0000001713147299 */ /* 0x000fe2000800120b */
[----:B------:R-:W-:Y:S01]  /*16320*/  ULDC UR16, c[0x0][0x144] ;  /* 0x0000510000107ab9 */ /* 0x000fe20000000800 */
[----:B------:R-:W-:Y:S01]  /*16330*/  ULDC UR6, c[0x0][0x600] ;  /* 0x0001800000067ab9 */ /* 0x000fe20000000800 */
[----:B------:R-:W-:Y:S02]  /*16340*/  USHF.R.U32.HI UR11, URZ, UR23, UR11 ;  /* 0x000000173f0b7299 */ /* 0x000fe4000801160b */
[----:B------:R-:W-:Y:S02]  /*16350*/  UIMAD UR23, UR16, UR15, UR4 ;  /* 0x0000000f101772a4 */ /* 0x000fe4000f8e0204 */
[----:B------:R-:W-:Y:S02]  /*16360*/  UIADD3 UR22, UR6, -0x1, URZ ;  /* 0xffffffff06167890 */ /* 0x000fe4000fffe03f */
[----:B------:R-:W-:Y:S02]  /*16370*/  ULOP3.LUT UR27, URZ, UR13, URZ, 0x33, !UPT ;  /* 0x0000000d3f1b7292 */ /* 0x000fe4000f8e333f */
        /* <DEDUP_REMOVED lines=18> */
.L_x_543:
[----:B------:R-:W-:Y:S01]  /*164a0*/  UISETP.NE.AND UP0, UPT, UR38, URZ, UPT ;  /* 0x0000003f2600728c */ /* 0x000fe2000bf05270 */
[----:B------:R-:W-:Y:S01]  /*164b0*/  IMAD.MOV.U32 R0, RZ, RZ, 0x1 ;  /* 0x00000001ff007424 */ /* 0x000fe200078e00ff */
[----:B------:R-:W-:Y:S01]  /*164c0*/  USHF.R.U64 UR8, UR4, UR24, UR11 ;  /* 0x0000001804087299 */ /* 0x000fe2000800120b */
[----:B------:R-:W-:Y:S01]  /*164d0*/  MOV R9, UR5 ;  /* 0x0000000500097c02 */ /* 0x000fe20008000f00 */
[----:B------:R-:W-:Y:S02]  /*164e0*/  ULOP3.LUT UR4, UR19, UR27, URZ, 0xc0, !UPT ;  /* 0x0000001b13047292 */ /* 0x000fe4000f8ec03f */
[----:B------:R-:W-:Y:S02]  /*164f0*/  ULOP3.LUT UR18, UR18, UR22, URZ, 0xc0, !UPT ;  /* 0x0000001612127292 */ /* 0x000fe4000f8ec03f */
[----:B------:R-:W-:-:S03]  /*16500*/  UIMAD UR4, UR26, UR8, UR4 ;  /* 0x000000081a0472a4 */ /* 0x000fc6000f8e0204 */
[----:B------:R-:W-:Y:S02]  /*16510*/  @UP0 UIMAD UR23, UR28, UR21, UR7 ;  /* 0x000000151c1702a4 */ /* 0x000fe4000f8e0207 */
[----:B------:R-:W-:-:S03]  /*16520*/  UIADD3 UR7, -UR8, URZ, URZ ;  /* 0x0000003f08077290 */ /* 0x000fc6000fffe13f */
[----:B------:R-:W-:Y:S01]  /*16530*/  ULDC UR8, c[0x0][0x610] ;  /* 0x0001840000087ab9 */ /* 0x000fe20000000800 */
[----:B------:R-:W-:Y:S02]  /*16540*/  UIMAD UR7, UR7, UR25, UR20 ;  /* 0x00000019070772a4 */ /* 0x000fe4000f8e0214 */
[----:B------:R-:W-:Y:S02]  /*16550*/  UIMAD UR4, UR4, UR8, UR23 ;  /* 0x00000008040472a4 */ /* 0x000fe4000f8e0217 */
[----:B------:R-:W-:-:S04]  /*16560*/  UIMAD UR7, UR7, UR6, UR18 ;  /* 0x00000006070772a4 */ /* 0x000fc8000f8e0212 */
[----:B------:R-:W-:Y:S02]  /*16570*/  USEL UR6, UR7, UR4, !UP0 ;  /* 0x0000000407067287 */ /* 0x000fe4000c000000 */
[----:B------:R-:W-:-:S04]  /*16580*/  USEL UR4, UR4, UR7, !UP0 ;  /* 0x0000000704047287 */ /* 0x000fc8000c000000 */
[----:B------:R-:W-:Y:S02]  /*16590*/  IMAD.U32 R3, RZ, RZ, UR6 ;  /* 0x00000006ff037e24 */ /* 0x000fe4000f8e00ff */
[----:B------:R-:W-:-:S07]  /*165a0*/  IMAD.U32 R2, RZ, RZ, UR4 ;  /* 0x00000004ff027e24 */ /* 0x000fce000f8e00ff */
.L_x_541:
[----:B------:R-:W-:-:S08]  /*165b0*/  NOP ;  /* 0x0000000000007918 */ /* 0x000fd00000000000 */
[----:B0-----:R-:W0:-:S00]  /*165c0*/  USETMAXREG.DEALLOC.CTAPOOL 0x18 ;  /* 0x00000018000079c8 */ /* 0x001e0000080e0500 */
[----:B------:R-:W-:-:S13]  /*165d0*/  ISETP.NE.AND P0, PT, RZ, UR10, PT ;  /* 0x0000000aff007c0c */ /* 0x000fda000bf05270 */
[----:B------:R-:W-:Y:S05]  /*165e0*/  @P0 EXIT ;  /* 0x000000000000094d */ /* 0x000fea0003800000 */
[----:B0-----:R-:W-:Y:S01]  /*165f0*/  LOP3.LUT P0, RZ, R0, 0xff, RZ, 0xc0, !PT ;  /* 0x000000ff00ff7812 */ /* 0x001fe2000780c0ff */
[----:B------:R-:W-:Y:S02]  /*16600*/  IMAD.MOV.U32 R0, RZ, RZ, 0x1 ;  /* 0x00000001ff007424 */ /* 0x000fe400078e00ff */
[----:B------:R-:W-:-:S10]  /*16610*/  IMAD.MOV.U32 R6, RZ, RZ, RZ ;  /* 0x000000ffff067224 */ /* 0x000fd400078e00ff */
[----:B------:R-:W-:Y:S05]  /*16620*/  @!P0 BRA `(.L_x_544) ;  /* 0x0000000c00c08947 */ /* 0x000fea0003800000 */
[----:B------:R-:W0:Y:S01]  /*16630*/  S2R R4, SR_TID.X ;  /* 0x0000000000047919 */ /* 0x000e220000002100 */
[----:B------:R-:W-:Y:S01]  /*16640*/  ULDC UR4, c[0x0][0x28c] ;  /* 0x0000a30000047ab9 */ /* 0x000fe20000000800 */
[----:B------:R-:W-:Y:S01]  /*16650*/  ULDC UR5, c[0x0][0x600] ;  /* 0x0001800000057ab9 */ /* 0x000fe20000000800 */
[----:B------:R-:W-:Y:S01]  /*16660*/  UIADD3 UR9, UR4, 0x1f, URZ ;  /* 0x0000001f04097890 */ /* 0x000fe2000fffe03f */
[----:B------:R-:W-:Y:S01]  /*16670*/  BSSY B0, `(.L_x_544) ;  /* 0x00000eb000007945 */ /* 0x000fe20003800000 */
[----:B------:R-:W-:Y:S01]  /*16680*/  ULDC UR7, c[0x0][0x658] ;  /* 0x0001960000077ab9 */ /* 0x000fe20000000800 */
[----:B------:R-:W-:Y:S01]  /*16690*/  UMOV UR8, 0xffffffff ;  /* 0xffffffff00087882 */ /* 0x000fe20000000000 */
[----:B------:R-:W-:Y:S01]  /*166a0*/  UMOV UR10, 0x1 ;  /* 0x00000001000a7882 */ /* 0x000fe20000000000 */
[----:B------:R-:W-:Y:S01]  /*166b0*/  UIADD3 UR4, UR5, -0x1, URZ ;  /* 0xffffffff05047890 */ /* 0x000fe2000fffe03f */
[----:B------:R-:W-:Y:S01]  /*166c0*/  IMAD.MOV.U32 R8, RZ, RZ, 0x1 ;  /* 0x00000001ff087424 */ /* 0x000fe200078e00ff */
[----:B------:R-:W-:Y:S01]  /*166d0*/  USHF.L.U32 UR8, UR8, UR7, URZ ;  /* 0x0000000708087299 */ /* 0x000fe2000800063f */
[----:B------:R-:W-:Y:S01]  /*166e0*/  IMAD.MOV.U32 R0, RZ, RZ, 0x1 ;  /* 0x00000001ff007424 */ /* 0x000fe200078e00ff */
[----:B------:R-:W-:Y:S01]  /*166f0*/  USHF.L.U32 UR5, UR10, UR7, URZ ;  /* 0x000000070a057299 */ /* 0x000fe2000800063f */
[----:B------:R-:W-:Y:S01]  /*16700*/  IMAD.MOV.U32 R6, RZ, RZ, RZ ;  /* 0x000000ffff067224 */ /* 0x000fe200078e00ff */
[----:B------:R-:W-:Y:S01]  /*16710*/  USHF.R.S32.HI UR10, URZ, 0x1f, UR9 ;  /* 0x0000001f3f0a7899 */ /* 0x000fe20008011409 */
[----:B------:R-:W-:Y:S01]  /*16720*/  ULDC UR6, c[0x0][0xc] ;  /* 0x0000030000067ab9 */ /* 0x000fe20000000800 */
[----:B------:R-:W-:-:S02]  /*16730*/  ULDC UR7, c[0x0][0x10] ;  /* 0x0000040000077ab9 */ /* 0x000fc40000000800 */
[----:B------:R-:W-:Y:S02]  /*16740*/  ULEA.HI UR10, UR10, UR9, URZ, 0x5 ;  /* 0x000000090a0a7291 */ /* 0x000fe4000f8f283f */
[----:B------:R-:W-:Y:S02]  /*16750*/  UIMAD.WIDE.U32 UR6, UR6, UR7, URZ ;  /* 0x00000007060672a5 */ /* 0x000fe4000f8e003f */
[----:B------:R-:W-:Y:S02]  /*16760*/  ULOP3.LUT UR13, URZ, UR8, URZ, 0x33, !UPT ;  /* 0x000000083f0d7292 */ /* 0x000fe4000f8e333f */
[----:B------:R-:W-:Y:S01]  /*16770*/  USHF.R.S32.HI UR14, URZ, 0x5, UR10 ;  /* 0x000000053f0e7899 */ /* 0x000fe2000801140a */
[----:B------:R-:W-:Y:S01]  /*16780*/  ULDC UR8, c[0x0][0x14] ;  /* 0x0000050000087ab9 */ /* 0x000fe20000000800 */
[----:B------:R-:W-:Y:S02]  /*16790*/  ULOP3.LUT UR21, UR37, 0x2, URZ, 0xfc, !UPT ;  /* 0x0000000225157892 */ /* 0x000fe4000f8efc3f */
[----:B------:R-:W-:-:S02]  /*167a0*/  UIMAD.WIDE.U32 UR30, UR6, UR8, URZ ;  /* 0x00000008061e72a5 */ /* 0x000fc4000f8e003f */
[----:B------:R-:W-:Y:S01]  /*167b0*/  UIMAD UR15, UR7, UR8, URZ ;  /* 0x00000008070f72a4 */ /* 0x000fe2000f8e023f */
[C---:B0-----:R-:W-:Y:S01]  /*167c0*/  LOP3.LUT P2, RZ, R4.reuse, 0x7f, RZ, 0xc0, !PT ;  /* 0x0000007f04ff7812 */ /* 0x041fe2000784c0ff */
[----:B------:R-:W-:Y:S01]  /*167d0*/  UIADD3 UR29, UR14, 0x1, URZ ;  /* 0x000000010e1d7890 */ /* 0x000fe2000fffe03f */
[----:B------:R-:W-:Y:S01]  /*167e0*/  LOP3.LUT P0, RZ, R4, 0x1f, RZ, 0xc0, !PT ;  /* 0x0000001f04ff7812 */ /* 0x000fe2000780c0ff */
[----:B------:R-:W-:Y:S01]  /*167f0*/  UIADD3 UR15, UR31, UR15, URZ ;  /* 0x0000000f1f0f7290 */ /* 0x000fe2000fffe03f */
[----:B------:R-:W-:Y:S02]  /*16800*/  ULDC.64 UR46, c[0x0][0x198] ;  /* 0x00006600002e7ab9 */ /* 0x000fe40000000a00 */
[----:B------:R-:W-:-:S13]  /*16810*/  PLOP3.LUT P0, PT, P0, P2, PT, 0x8a, 0x0 ;  /* 0x000000000000781c */ /* 0x000fda0000705172 */
.L_x_556:
[----:B------:R-:W-:-:S03]  /*16820*/  UMOV UR6, 0xffffffff ;  /* 0xffffffff00067882 */ /* 0x000fc60000000000 */
[----:B------:R-:W-:Y:S05]  /*16830*/  BRA.DIV UR6, `(.L_x_545) ;  /* 0x0000001206987947 */ /* 0x000fea000b800000 */
[----:B------:R-:W-:-:S13]  /*16840*/  ELECT P6, URZ, PT ;  /* 0x00000000003f782f */ /* 0x000fda00038c0000 */
.L_x_570:
[----:B------:R-:W-:Y:S04]  /*16850*/  BSSY B1, `(.L_x_546) ;  /* 0x000004d000017945 */ /* 0x000fe80003800000 */
[----:B------:R-:W-:Y:S05]  /*16860*/  @!P6 BRA `(.L_x_547) ;  /* 0x00000004002ce947 */ /* 0x000fea0003800000 */
[----:B------:R-:W0:Y:S02]  /*16870*/  LDC R4, c[0x0][0x28c] ;  /* 0x0000a300ff047b82 */ /* 0x000e240000000800 */
[----:B0-----:R-:W-:-:S13]  /*16880*/  ISETP.GE.AND P1, PT, R4, 0x1, PT ;  /* 0x000000010400780c */ /* 0x001fda0003f26270 */
[----:B------:R-:W-:Y:S05]  /*16890*/  @!P1 BRA `(.L_x_547) ;  /* 0x0000000400209947 */ /* 0x000fea0003800000 */
[----:B------:R-:W-:Y:S01]  /*168a0*/  SHF.L.U32 R2, R2, 0x8, RZ ;  /* 0x0000000802027819 */ /* 0x000fe200000006ff */
[----:B------:R-:W-:Y:S02]  /*168b0*/  IMAD.SHL.U32 R3, R3, 0x100, RZ ;  /* 0x0000010003037824 */ /* 0x000fe400078e00ff */
[----:B------:R-:W-:Y:S01]  /*168c0*/  IMAD.MOV.U32 R11, RZ, RZ, RZ ;  /* 0x000000ffff0b7224 */ /* 0x000fe200078e00ff */
[C---:B------:R-:W-:Y:S01]  /*168d0*/  IADD3 R15, R2.reuse, 0xc0, RZ ;  /* 0x000000c0020f7810 */ /* 0x040fe20007ffe0ff */
[----:B------:R-:W-:Y:S02]  /*168e0*/  IMAD.U32 R12, RZ, RZ, UR29 ;  /* 0x0000001dff0c7e24 */ /* 0x000fe4000f8e00ff */
[----:B------:R-:W-:Y:S02]  /*168f0*/  IMAD.MOV.U32 R4, RZ, RZ, R0 ;  /* 0x000000ffff047224 */ /* 0x000fe400078e0000 */
[----:B------:R-:W-:Y:S02]  /*16900*/  IMAD.MOV.U32 R5, RZ, RZ, R6 ;  /* 0x000000ffff057224 */ /* 0x000fe400078e0006 */
[----:B------:R-:W-:-:S02]  /*16910*/  VIADD R13, R2, 0x40 ;  /* 0x00000040020d7836 */ /* 0x000fc40000000000 */
[----:B------:R-:W-:-:S07]  /*16920*/  VIADD R14, R2, 0x80 ;  /* 0x00000080020e7836 */ /* 0x000fce0000000000 */
.L_x_551:
[----:B------:R-:W0:Y:S01]  /*16930*/  S2R R10, SR_CgaCtaId ;  /* 0x00000000000a7919 */ /* 0x000e220000008800 */
[----:B------:R-:W-:-:S04]  /*16940*/  MOV R7, 0x400 ;  /* 0x0000040000077802 */ /* 0x000fc80000000f00 */
[----:B0-----:R-:W-:Y:S02]  /*16950*/  LEA R16, R10, R7, 0x18 ;  /* 0x000000070a107211 */ /* 0x001fe400078ec0ff */
[----:B------:R-:W-:-:S03]  /*16960*/  SHF.L.U32 R7, R4, 0x1f, RZ ;  /* 0x0000001f04077819 */ /* 0x000fc600000006ff */
[----:B------:R-:W-:-:S04]  /*16970*/  IMAD R10, R5, 0x8, R16 ;  /* 0x00000008050a7824 */ /* 0x000fc800078e0210 */
[----:B------:R-:W0:Y:S02]  /*16980*/  SYNCS.PHASECHK.TRANS64.TRYWAIT P1, [R10+URZ+0x38], R7 ;  /* 0x000038070a0075a7 */ /* 0x000e24000802017f */
[----:B0-----:R-:W-:Y:S05]  /*16990*/  @!P1 BRA `(.L_x_548) ;  /* 0x0000001000609947 */ /* 0x001fea0003800000 */
.L_x_571:
[----:B0-----:R-:W0:Y:S01]  /*169a0*/  @!P2 LDC R7, c[0x0][0x500] ;  /* 0x00014000ff07ab82 */ /* 0x001e220000000800 */
[----:B------:R-:W-:-:S04]  /*169b0*/  UPRMT UR6, UR21, 0x9910, URZ ;  /* 0x0000991015067896 */ /* 0x000fc8000800003f */
[----:B------:R-:W-:-:S06]  /*169c0*/  UISETP.NE.AND UP0, UPT, UR6, 0x2, UPT ;  /* 0x000000020600788c */ /* 0x000fcc000bf05270 */
[----:B------:R-:W-:Y:S01]  /*169d0*/  PLOP3.LUT P1, PT, PT, PT, UP0, 0x80, 0x0 ;  /* 0x000000000000781c */ /* 0x000fe20003f2f008 */
[----:B0-----:R0:W-:-:S12]  /*169e0*/  @!P2 SYNCS.ARRIVE.TRANS64 RZ, [R10+URZ], R7 ;  /* 0x000000070affa9a7 */ /* 0x0011d8000800003f */
[----:B------:R-:W-:Y:S05]  /*169f0*/  @P1 BRA `(.L_x_549) ;  /* 0x0000000000041947 */ /* 0x000fea0003800000 */
[----:B------:R-:W-:Y:S01]  /*16a00*/  BPT.TRAP 0x1 ;  /* 0x000000040000795c */ /* 0x000fe20000300000 */
.L_x_549:
[----:B------:R-:W-:Y:S05]  /*16a10*/  @P0 BRA `(.L_x_550) ;  /* 0x0000000000040947 */ /* 0x000fea0003800000 */
[----:B------:R-:W-:Y:S01]  /*16a20*/  BPT.TRAP 0x1 ;  /* 0x000000040000795c */ /* 0x000fe20000300000 */
.L_x_550:
[----:B------:R-:W-:Y:S01]  /*16a30*/  IMAD R16, R5, 0x4000, R16 ;  /* 0x0000400005107824 */ /* 0x000fe200078e0210 */
[----:B------:R-:W-:Y:S01]  /*16a40*/  R2UR UR41, R10 ;  /* 0x000000000a2972ca */ /* 0x000fe200000e0000 */
[----:B------:R-:W-:Y:S01]  /*16a50*/  UIADD3 UR22, UP0, UR46, 0xf0, URZ ;  /* 0x000000f02e167890 */ /* 0x000fe2000ff1e03f */
[----:B------:R-:W-:Y:S01]  /*16a60*/  R2UR UR43, R11 ;  /* 0x000000000b2b72ca */ /* 0x000fe200000e0000 */
[----:B------:R-:W-:Y:S01]  /*16a70*/  VIADD R12, R12, 0xffffffff ;  /* 0xffffffff0c0c7836 */ /* 0x000fe20000000000 */
[----:B------:R-:W-:Y:S01]  /*16a80*/  R2UR UR8, R16 ;  /* 0x00000000100872ca */ /* 0x000fe200000e0000 */
[----:B------:R-:W-:Y:S01]  /*16a90*/  UIADD3 UR48, UP1, UR46, 0x1f0, URZ ;  /* 0x000001f02e307890 */ /* 0x000fe2000ff3e03f */
[----:B------:R-:W-:Y:S01]  /*16aa0*/  R2UR UR44, R9 ;  /* 0x00000000092c72ca */ /* 0x000fe200000e0000 */
[----:B------:R-:W-:Y:S01]  /*16ab0*/  UIADD3.X UR23, URZ, UR47, URZ, UP0, !UPT ;  /* 0x0000002f3f177290 */ /* 0x000fe200087fe43f */
[----:B------:R-:W-:Y:S01]  /*16ac0*/  R2UR UR42, R2 ;  /* 0x00000000022a72ca */ /* 0x000fe200000e0000 */
[----:B------:R-:W-:Y:S01]  /*16ad0*/  VIADD R5, R5, 0x1 ;  /* 0x0000000105057836 */ /* 0x000fe20000000000 */
[----:B------:R-:W-:Y:S01]  /*16ae0*/  R2UR UR34, R13 ;  /* 0x000000000d2272ca */ /* 0x000fe200000e0000 */
[----:B------:R-:W-:Y:S01]  /*16af0*/  UIADD3.X UR49, URZ, UR47, URZ, UP1, !UPT ;  /* 0x0000002f3f317290 */ /* 0x000fe20008ffe43f */
[----:B------:R-:W-:Y:S01]  /*16b00*/  R2UR UR26, R14 ;  /* 0x000000000e1a72ca */ /* 0x000fe200000e0000 */
[----:B------:R-:W-:Y:S01]  /*16b10*/  UMOV UR6, 0x0 ;  /* 0x0000000000067882 */ /* 0x000fe20000000000 */
[----:B------:R-:W-:Y:S01]  /*16b20*/  R2UR UR18, R15 ;  /* 0x000000000f1272ca */ /* 0x000fe200000e0000 */
[----:B------:R-:W-:Y:S01]  /*16b30*/  UMOV UR7, 0x10000000 ;  /* 0x1000000000077882 */ /* 0x000fe20000000000 */
[----:B------:R-:W-:Y:S01]  /*16b40*/  R2UR UR11, R3 ;  /* 0x00000000030b72ca */ /* 0x000fe200000e0000 */
[----:B------:R-:W-:Y:S01]  /*16b50*/  UIADD3 UR40, UR8, 0x180, URZ ;  /* 0x0000018008287890 */ /* 0x000fe2000fffe03f */
[----:B------:R-:W-:Y:S01]  /*16b60*/  ISETP.GT.AND P3, PT, R12, 0x1, PT ;  /* 0x000000010c00780c */ /* 0x000fe20003f64270 */
[----:B------:R-:W-:Y:S01]  /*16b70*/  UIADD3 UR32, UR8, 0x1180, URZ ;  /* 0x0000118008207890 */ /* 0x000fe2000fffe03f */
[----:B------:R-:W-:Y:S01]  /*16b80*/  ISETP.NE.AND P1, PT, R5, 0x7, PT ;  /* 0x000000070500780c */ /* 0x000fe20003f25270 */
[----:B------:R-:W-:Y:S01]  /*16b90*/  UIADD3 UR24, UR8, 0x2180, URZ ;  /* 0x0000218008187890 */ /* 0x000fe2000fffe03f */
[----:B------:R-:W-:Y:S01]  /*16ba0*/  VIADD R11, R11, 0x20 ;  /* 0x000000200b0b7836 */ /* 0x000fe20000000000 */
[----:B------:R-:W-:Y:S01]  /*16bb0*/  UIADD3 UR16, UR8, 0x3180, URZ ;  /* 0x0000318008107890 */ /* 0x000fe2000fffe03f */
[----:B0-----:R-:W-:Y:S01]  /*16bc0*/  SEL R7, RZ, 0x1, P1 ;  /* 0x00000001ff077807 */ /* 0x001fe20000800000 */
[----:B------:R-:W-:Y:S01]  /*16bd0*/  UIADD3 UR8, UR8, 0x1c180, URZ ;  /* 0x0001c18008087890 */ /* 0x000fe2000fffe03f */
[----:B------:R0:W-:Y:S01]  /*16be0*/  UTMALDG.3D [UR40], [UR22], desc[UR6] ;  /* 0x00000628160075b4 */ /* 0x0001e20008011000 */
[----:B------:R-:W-:Y:S01]  /*16bf0*/  UMOV UR33, UR41 ;  /* 0x0000002900217c82 */ /* 0x000fe20008000000 */
[----:B------:R-:W-:Y:S01]  /*16c00*/  UMOV UR35, UR43 ;  /* 0x0000002b00237c82 */ /* 0x000fe20008000000 */
[----:B------:R-:W-:Y:S01]  /*16c10*/  UMOV UR36, UR44 ;  /* 0x0000002c00247c82 */ /* 0x000fe20008000000 */
[----:B------:R-:W-:Y:S01]  /*16c20*/  UMOV UR25, UR41 ;  /* 0x0000002900197c82 */ /* 0x000fe20008000000 */
[----:B------:R-:W-:Y:S01]  /*16c30*/  UMOV UR27, UR43 ;  /* 0x0000002b001b7c82 */ /* 0x000fe20008000000 */
[----:B------:R-:W-:Y:S01]  /*16c40*/  UMOV UR28, UR44 ;  /* 0x0000002c001c7c82 */ /* 0x000fe20008000000 */
[----:B------:R-:W-:Y:S01]  /*16c50*/  UMOV UR17, UR41 ;  /* 0x0000002900117c82 */ /* 0x000fe20008000000 */
[----:B------:R0:W-:Y:S01]  /*16c60*/  UTMALDG.3D [UR32], [UR22], desc[UR6] ;  /* 0x00000620160075b4 */ /* 0x0001e20008011000 */
[----:B------:R-:W-:Y:S01]  /*16c70*/  UMOV UR19, UR43 ;  /* 0x0000002b00137c82 */ /* 0x000fe20008000000 */
[----:B------:R-:W-:Y:S01]  /*16c80*/  UMOV UR20, UR44 ;  /* 0x0000002c00147c82 */ /* 0x000fe20008000000 */
[----:B------:R-:W-:Y:S01]  /*16c90*/  UMOV UR9, UR41 ;  /* 0x0000002900097c82 */ /* 0x000fe20008000000 */
[----:B------:R-:W-:Y:S01]  /*16ca0*/  UMOV UR10, UR43 ;  /* 0x0000002b000a7c82 */ /* 0x000fe20008000000 */
[----:B------:R-:W-:Y:S01]  /*16cb0*/  UMOV UR12, UR44 ;  /* 0x0000002c000c7c82 */ /* 0x000fe20008000000 */
[----:B------:R-:W-:Y:S01]  /*16cc0*/  LOP3.LUT R4, R4, R7, RZ, 0x3c, !PT ;  /* 0x0000000704047212 */ /* 0x000fe200078e3cff */
[----:B------:R0:W-:Y:S01]  /*16cd0*/  UTMALDG.3D [UR24], [UR22], desc[UR6] ;  /* 0x00000618160075b4 */ /* 0x0001e20008011000 */
[----:B------:R-:W-:Y:S01]  /*16ce0*/  SEL R5, R5, RZ, P1 ;  /* 0x000000ff05057207 */ /* 0x000fe20000800000 */
[----:B------:R0:W-:Y:S01]  /*16cf0*/  UTMALDG.3D [UR16], [UR22], desc[UR6] ;  /* 0x00000610160075b4 */ /* 0x0001e20008011000 */
[----:B------:R0:W-:Y:S02]  /*16d00*/  UTMALDG.3D [UR8], [UR48], desc[UR6] ;  /* 0x00000608300075b4 */ /* 0x0001e40008011000 */
[----:B0-----:R-:W-:Y:S05]  /*16d10*/  @P3 BRA `(.L_x_551) ;  /* 0xfffffffc00043947 */ /* 0x001fea000383ffff */
.L_x_547:
[----:B------:R-:W-:Y:S05]  /*16d20*/  BSYNC B1 ;  /* 0x0000000000017941 */ /* 0x000fea0003800000 */
.L_x_546:
[----:B------:R-:W2:Y:S01]  /*16d30*/  LDL.LU R17, [R1+0x200] ;  /* 0x0002000001117983 */ /* 0x000ea20000300800 */
[----:B------:R-:W-:Y:S01]  /*16d40*/  LOP3.LUT P3, RZ, R8, 0xff, RZ, 0xc0, !PT ;  /* 0x000000ff08ff7812 */ /* 0x000fe2000786c0ff */
[----:B------:R-:W-:Y:S01]  /*16d50*/  VIADD R6, R6, UR14 ;  /* 0x0000000e06067c36 */ /* 0x000fe20008000000 */
[----:B------:R-:W-:Y:S01]  /*16d60*/  ULDC.64 UR6, c[0x0][0x650] ;  /* 0x0001940000067ab9 */ /* 0x000fe20000000a00 */
[----:B------:R-:W3:Y:S01]  /*16d70*/  LDL.LU R16, [R1+0x204] ;  /* 0x0002040001107983 */ /* 0x000ee20000300800 */
[----:B------:R-:W-:Y:S01]  /*16d80*/  UISETP.GE.U32.AND UP0, UPT, UR14, 0x7, UPT ;  /* 0x000000070e00788c */ /* 0x000fe2000bf06070 */
[C---:B------:R-:W-:Y:S01]  /*16d90*/  IMAD.WIDE.U32 R2, R6.reuse, 0x24924925, RZ ;  /* 0x2492492506027825 */ /* 0x040fe200078e00ff */
[C---:B------:R-:W-:Y:S01]  /*16da0*/  ISETP.GT.U32.AND P1, PT, R6.reuse, 0x6, PT ;  /* 0x000000060600780c */ /* 0x040fe20003f24070 */
[----:B------:R-:W-:Y:S01]  /*16db0*/  BSSY B1, `(.L_x_552) ;  /* 0x0000074000017945 */ /* 0x000fe20003800000 */
[----:B------:R-:W-:Y:S01]  /*16dc0*/  PRMT R8, RZ, 0x7610, R8 ;  /* 0x00007610ff087816 */ /* 0x000fe20000000008 */
[----:B------:R-:W-:-:S02]  /*16dd0*/  IMAD.IADD R2, R6, 0x1, -R3 ;  /* 0x0000000106027824 */ /* 0x000fc400078e0a03 */
[----:B------:R-:W-:Y:S02]  /*16de0*/  IMAD.MOV.U32 R9, RZ, RZ, -0x1 ;  /* 0xffffffffff097424 */ /* 0x000fe400078e00ff */
[----:B------:R-:W0:Y:S01]  /*16df0*/  @P3 S2R R4, SR_CgaCtaId ;  /* 0x0000000000043919 */ /* 0x000e220000008800 */
[----:B------:R-:W-:Y:S02]  /*16e00*/  LEA.HI R2, R2, R3, RZ, 0x1f ;  /* 0x0000000302027211 */ /* 0x000fe400078ff8ff */
[----:B------:R-:W-:-:S04]  /*16e10*/  @P3 MOV R3, 0x400 ;  /* 0x0000040000033802 */ /* 0x000fc80000000f00 */
[----:B0-----:R-:W-:Y:S02]  /*16e20*/  @P3 LEA R3, R4, R3, 0x18 ;  /* 0x0000000304033211 */ /* 0x001fe400078ec0ff */
[----:B------:R-:W-:Y:S02]  /*16e30*/  MOV R4, UR14 ;  /* 0x0000000e00047c02 */ /* 0x000fe40008000f00 */
[----:B------:R0:W-:Y:S01]  /*16e40*/  @P3 SYNCS.ARRIVE.TRANS64.A1T0 RZ, [R3+URZ+0x88], RZ ;  /* 0x000088ff03ff39a7 */ /* 0x0001e2000810003f */
[----:B------:R-:W-:Y:S02]  /*16e50*/  PLOP3.LUT P3, PT, PT, PT, UP0, 0x80, 0x0 ;  /* 0x000000000000781c */ /* 0x000fe40003f6f008 */
[----:B------:R-:W-:Y:S02]  /*16e60*/  ISETP.LT.U32.AND P1, PT, R4, 0x7, P1 ;  /* 0x000000070400780c */ /* 0x000fe40000f21070 */
[----:B------:R-:W-:Y:S02]  /*16e70*/  PRMT R4, RZ, 0x7610, R4 ;  /* 0x00007610ff047816 */ /* 0x000fe40000000004 */
[----:B0-----:R-:W-:-:S04]  /*16e80*/  SEL R3, RZ, 0x1, !P1 ;  /* 0x00000001ff037807 */ /* 0x001fc80004800000 */
[----:B------:R-:W-:Y:S02]  /*16e90*/  LOP3.LUT R0, R0, R3, RZ, 0x3c, !PT ;  /* 0x0000000300007212 */ /* 0x000fe400078e3cff */
[----:B------:R-:W-:Y:S01]  /*16ea0*/  SHF.R.U32.HI R3, RZ, 0x2, R2 ;  /* 0x00000002ff037819 */ /* 0x000fe20000011602 */
[----:B------:R-:W-:-:S03]  /*16eb0*/  IMAD.MOV.U32 R2, RZ, RZ, -0x1 ;  /* 0xffffffffff027424 */ /* 0x000fc600078e00ff */
[----:B------:R-:W-:Y:S01]  /*16ec0*/  @P3 LOP3.LUT R0, R0, 0x1, R3, 0x78, !PT ;  /* 0x0000000100003812 */ /* 0x000fe200078e7803 */
[----:B------:R-:W-:Y:S02]  /*16ed0*/  IMAD R6, R3, -0x7, R6 ;  /* 0xfffffff903067824 */ /* 0x000fe400078e0206 */
[----:B------:R-:W-:Y:S01]  /*16ee0*/  IMAD.MOV.U32 R3, RZ, RZ, -0x1 ;  /* 0xffffffffff037424 */ /* 0x000fe200078e00ff */
[----:B---3--:R-:W-:-:S04]  /*16ef0*/  IADD3 R16, P1, R16, UR30, RZ ;  /* 0x0000001e10107c10 */ /* 0x008fc8000ff3e0ff */
[----:B--2---:R-:W-:Y:S01]  /*16f00*/  IADD3.X R17, R17, UR15, RZ, P1, !PT ;  /* 0x0000000f11117c10 */ /* 0x004fe20008ffe4ff */
[----:B------:R0:W-:Y:S01]  /*16f10*/  STL [R1+0x204], R16 ;  /* 0x0002041001007387 */ /* 0x0001e20000100800 */
[----:B------:R-:W-:-:S03]  /*16f20*/  ISETP.GE.U32.AND P1, PT, R16, UR6, PT ;  /* 0x0000000610007c0c */ /* 0x000fc6000bf26070 */
[----:B------:R0:W-:Y:S01]  /*16f30*/  STL [R1+0x200], R17 ;  /* 0x0002001101007387 */ /* 0x0001e20000100800 */
[----:B------:R-:W-:-:S13]  /*16f40*/  ISETP.GE.U32.AND.EX P1, PT, R17, UR7, PT, P1 ;  /* 0x0000000711007c0c */ /* 0x000fda000bf26110 */
[----:B0-----:R-:W-:Y:S05]  /*16f50*/  @P1 BRA `(.L_x_553) ;  /* 0x0000000400641947 */ /* 0x001fea0003800000 */
[----:B------:R-:W0:Y:S01]  /*16f60*/  S2R R7, SR_CTAID.X ;  /* 0x0000000000077919 */ /* 0x000e220000002500 */
[----:B------:R-:W-:Y:S01]  /*16f70*/  ULDC UR6, c[0x0][0x150] ;  /* 0x0000540000067ab9 */ /* 0x000fe20000000800 */
[----:B------:R-:W1:Y:S01]  /*16f80*/  LDC R4, c[0x0][0x144] ;  /* 0x00005100ff047b82 */ /* 0x000e620000000800 */
[----:B------:R-:W-:Y:S01]  /*16f90*/  UISETP.NE.AND UP0, UPT, UR38, URZ, UPT ;  /* 0x0000003f2600728c */ /* 0x000fe2000bf05270 */
[----:B------:R-:W2:Y:S01]  /*16fa0*/  S2R R5, SR_CTAID.Y ;  /* 0x0000000000057919 */ /* 0x000ea20000002600 */
[----:B------:R-:W-:-:S04]  /*16fb0*/  ULDC UR9, c[0x0][0x630] ;  /* 0x00018c0000097ab9 */ /* 0x000fc80000000800 */
[----:B------:R-:W-:Y:S01]  /*16fc0*/  PLOP3.LUT P1, PT, PT, PT, UP0, 0x80, 0x0 ;  /* 0x000000000000781c */ /* 0x000fe20003f2f008 */
[----:B------:R-:W3:Y:S01]  /*16fd0*/  LDC R10, c[0x0][0x148] ;  /* 0x00005200ff0a7b82 */ /* 0x000ee20000000800 */
[----:B0-----:R-:W-:Y:S02]  /*16fe0*/  I2FP.F32.U32 R2, R7 ;  /* 0x0000000700027245 */ /* 0x001fe40000201000 */
[----:B--2---:R-:W-:-:S03]  /*16ff0*/  I2FP.F32.U32 R3, R5 ;  /* 0x0000000500037245 */ /* 0x004fc60000201000 */
[----:B------:R-:W-:Y:S01]  /*17000*/  FMUL R2, R2, UR6 ;  /* 0x0000000602027c20 */ /* 0x000fe20008400000 */
[----:B------:R-:W-:Y:S02]  /*17010*/  ULDC UR6, c[0x0][0x154] ;  /* 0x0000550000067ab9 */ /* 0x000fe40000000800 */
[----:B------:R-:W-:Y:S01]  /*17020*/  FMUL R9, R3, UR6 ;  /* 0x0000000603097c20 */ /* 0x000fe20008400000 */
[----:B------:R-:W-:Y:S02]  /*17030*/  ULDC.64 UR6, c[0x0][0x628] ;  /* 0x00018a0000067ab9 */ /* 0x000fe40000000a00 */
[----:B------:R-:W0:Y:S08]  /*17040*/  F2I.U32.TRUNC.NTZ R2, R2 ;  /* 0x0000000200027305 */ /* 0x000e30000020f000 */
[----:B------:R-:W2:Y:S01]  /*17050*/  F2I.U32.TRUNC.NTZ R9, R9 ;  /* 0x0000000900097305 */ /* 0x000ea2000020f000 */
[----:B0-----:R-:W-:-:S02]  /*17060*/  IMAD.MOV R3, RZ, RZ, -R2 ;  /* 0x000000ffff037224 */ /* 0x001fc400078e0a02 */
[----:B------:R-:W-:Y:S02]  /*17070*/  IMAD.MOV.U32 R2, RZ, RZ, R16 ;  /* 0x000000ffff027224 */ /* 0x000fe400078e0010 */
[----:B-1----:R-:W-:Y:S02]  /*17080*/  IMAD R7, R4, R3, R7 ;  /* 0x0000000304077224 */ /* 0x002fe400078e0207 */
[----:B--2---:R-:W-:-:S04]  /*17090*/  IMAD.MOV R3, RZ, RZ, -R9 ;  /* 0x000000ffff037224 */ /* 0x004fc800078e0a09 */
[----:B---3--:R-:W-:Y:S01]  /*170a0*/  @P1 IMAD R7, R10, R3, R5 ;  /* 0x000000030a071224 */ /* 0x008fe200078e0205 */
[----:B------:R-:W-:Y:S01]  /*170b0*/  ISETP.NE.U32.AND P1, PT, RZ, UR6, PT ;  /* 0x00000006ff007c0c */ /* 0x000fe2000bf25070 */
[----:B------:R-:W-:-:S03]  /*170c0*/  IMAD.MOV.U32 R3, RZ, RZ, R17 ;  /* 0x000000ffff037224 */ /* 0x000fc600078e0011 */
[----:B------:R-:W-:-:S13]  /*170d0*/  ISETP.NE.AND.EX P1, PT, RZ, UR7, PT, P1 ;  /* 0x00000007ff007c0c */ /* 0x000fda000bf25310 */
[----:B------:R-:W-:Y:S05]  /*170e0*/  @!P1 BRA `(.L_x_554) ;  /* 0x0000000000289947 */ /* 0x000fea0003800000 */
[----:B------:R-:W-:Y:S02]  /*170f0*/  ULDC UR8, c[0x0][0x634] ;  /* 0x00018d0000087ab9 */ /* 0x000fe40000000800 */
[----:B------:R-:W-:-:S04]  /*17100*/  IADD3 R3, P1, R16, UR8, RZ ;  /* 0x0000000810037c10 */ /* 0x000fc8000ff3e0ff */
[----:B------:R-:W-:-:S05]  /*17110*/  IADD3.X R9, RZ, R17, RZ, P1, !PT ;  /* 0x00000011ff097210 */ /* 0x000fca0000ffe4ff */
[----:B------:R-:W-:-:S04]  /*17120*/  IMAD.WIDE.U32 R4, R9, UR6, RZ ;  /* 0x0000000609047c25 */ /* 0x000fc8000f8e00ff */
[----:B------:R-:W-:-:S04]  /*17130*/  IMAD.WIDE.U32 R4, P1, R3, UR7, R4 ;  /* 0x0000000703047c25 */ /* 0x000fc8000f820004 */
[----:B------:R-:W-:-:S04]  /*17140*/  IMAD.WIDE.U32 R2, R3, UR6, RZ ;  /* 0x0000000603027c25 */ /* 0x000fc8000f8e00ff */
[----:B------:R-:W-:Y:S01]  /*17150*/  IMAD.MOV.U32 R2, RZ, RZ, R5 ;  /* 0x000000ffff027224 */ /* 0x000fe200078e0005 */
[----:B------:R-:W-:Y:S01]  /*17160*/  IADD3 RZ, P3, R3, R4, RZ ;  /* 0x0000000403ff7210 */ /* 0x000fe20007f7e0ff */
[----:B------:R-:W-:-:S04]  /*17170*/  IMAD.X R3, RZ, RZ, RZ, P1 ;  /* 0x000000ffff037224 */ /* 0x000fc800008e06ff */
[----:B------:R-:W-:-:S08]  /*17180*/  IMAD.WIDE.U32.X R2, R9, UR7, R2, P3 ;  /* 0x0000000709027c25 */ /* 0x000fd000098e0402 */
.L_x_554:
[--C-:B------:R-:W-:Y:S01]  /*17190*/  SHF.R.U64 R9, R2, UR9, R3.reuse ;  /* 0x0000000902097c19 */ /* 0x100fe20008001203 */
[----:B------:R-:W-:Y:S01]  /*171a0*/  ULDC.64 UR6, c[0x0][0x620] ;  /* 0x0001880000067ab9 */ /* 0x000fe20000000a00 */
[----:B------:R-:W-:Y:S01]  /*171b0*/  SHF.R.U32.HI R2, RZ, UR9, R3 ;  /* 0x00000009ff027c19 */ /* 0x000fe20008011603 */
[----:B------:R-:W-:Y:S01]  /*171c0*/  IMAD.MOV.U32 R3, RZ, RZ, R17 ;  /* 0x000000ffff037224 */ /* 0x000fe200078e0011 */
[----:B------:R-:W-:Y:S01]  /*171d0*/  IADD3 R11, P1, RZ, -R9, RZ ;  /* 0x80000009ff0b7210 */ /* 0x000fe20007f3e0ff */
[----:B------:R-:W-:-:S04]  /*171e0*/  ULDC.64 UR8, c[0x0][0x640] ;  /* 0x0001900000087ab9 */ /* 0x000fc80000000a00 */
[----:B------:R-:W-:Y:S01]  /*171f0*/  IMAD.X R2, RZ, RZ, ~R2, P1 ;  /* 0x000000ffff027224 */ /* 0x000fe200008e0e02 */
[----:B------:R-:W-:-:S03]  /*17200*/  ISETP.NE.U32.AND P1, PT, RZ, UR8, PT ;  /* 0x00000008ff007c0c */ /* 0x000fc6000bf25070 */
[----:B------:R-:W-:Y:S01]  /*17210*/  IMAD R2, R2, UR6, RZ ;  /* 0x0000000602027c24 */ /* 0x000fe2000f8e02ff */
[----:B------:R-:W-:-:S03]  /*17220*/  ISETP.NE.AND.EX P1, PT, RZ, UR9, PT, P1 ;  /* 0x00000009ff007c0c */ /* 0x000fc6000bf25310 */
[----:B------:R-:W-:Y:S02]  /*17230*/  IMAD R5, R11, UR7, R2 ;  /* 0x000000070b057c24 */ /* 0x000fe4000f8e0202 */
[----:B------:R-:W-:-:S04]  /*17240*/  IMAD.MOV.U32 R2, RZ, RZ, R16 ;  /* 0x000000ffff027224 */ /* 0x000fc800078e0010 */
[----:B------:R-:W-:Y:S01]  /*17250*/  IMAD.WIDE.U32 R2, R11, UR6, R2 ;  /* 0x000000060b027c25 */ /* 0x000fe2000f8e0002 */
[----:B------:R-:W-:-:S03]  /*17260*/  ULDC UR6, c[0x0][0x618] ;  /* 0x0001860000067ab9 */ /* 0x000fc60000000800 */
[----:B------:R-:W-:-:S05]  /*17270*/  IMAD.IADD R3, R3, 0x1, R5 ;  /* 0x0000000103037824 */ /* 0x000fca00078e0205 */
[--C-:B------:R-:W-:Y:S02]  /*17280*/  SHF.R.U64 R10, R2, UR6, R3.reuse ;  /* 0x00000006020a7c19 */ /* 0x100fe40008001203 */
[----:B------:R-:W-:Y:S01]  /*17290*/  SHF.R.U32.HI R3, RZ, UR6, R3 ;  /* 0x00000006ff037c19 */ /* 0x000fe20008011603 */
[----:B------:R-:W-:-:S03]  /*172a0*/  ULDC UR6, c[0x0][0x608] ;  /* 0x0001820000067ab9 */ /* 0x000fc60000000800 */
[--C-:B------:R-:W-:Y:S02]  /*172b0*/  SHF.R.U64 R12, R10, UR6, R3.reuse ;  /* 0x000000060a0c7c19 */ /* 0x100fe40008001203 */
[----:B------:R-:W-:Y:S01]  /*172c0*/  SHF.R.U32.HI R3, RZ, UR6, R3 ;  /* 0x00000006ff037c19 */ /* 0x000fe20008011603 */
[----:B------:R-:W-:-:S03]  /*172d0*/  ULDC UR6, c[0x0][0x658] ;  /* 0x0001960000067ab9 */ /* 0x000fc60000000800 */
[--C-:B------:R-:W-:Y:S02]  /*172e0*/  SHF.R.U64 R11, R12, UR6, R3.reuse ;  /* 0x000000060c0b7c19 */ /* 0x100fe40008001203 */
[----:B------:R-:W-:-:S03]  /*172f0*/  SHF.R.U32.HI R13, RZ, UR6, R3 ;  /* 0x00000006ff0d7c19 */ /* 0x000fc60008011603 */
[----:B------:R-:W-:Y:S01]  /*17300*/  IMAD.MOV.U32 R2, RZ, RZ, R11 ;  /* 0x000000ffff027224 */ /* 0x000fe200078e000b */
[----:B------:R-:W-:Y:S01]  /*17310*/  MOV R3, R13 ;  /* 0x0000000d00037202 */ /* 0x000fe20000000f00 */
[----:B------:R-:W-:Y:S06]  /*17320*/  @!P1 BRA `(.L_x_555) ;  /* 0x0000000000289947 */ /* 0x000fec0003800000 */
[----:B------:R-:W-:Y:S02]  /*17330*/  ULDC UR6, c[0x0][0x64c] ;  /* 0x0001930000067ab9 */ /* 0x000fe40000000800 */
[----:B------:R-:W-:-:S05]  /*17340*/  IADD3 R3, P1, R11, UR6, RZ ;  /* 0x000000060b037c10 */ /* 0x000fca000ff3e0ff */
[----:B------:R-:W-:-:S04]  /*17350*/  IMAD.X R13, RZ, RZ, R13, P1 ;  /* 0x000000ffff0d7224 */ /* 0x000fc800008e060d */
[----:B------:R-:W-:-:S04]  /*17360*/  IMAD.WIDE.U32 R4, R13, UR8, RZ ;  /* 0x000000080d047c25 */ /* 0x000fc8000f8e00ff */
[----:B------:R-:W-:-:S04]  /*17370*/  IMAD.WIDE.U32 R4, P1, R3, UR9, R4 ;  /* 0x0000000903047c25 */ /* 0x000fc8000f820004 */
[----:B------:R-:W-:-:S04]  /*17380*/  IMAD.WIDE.U32 R2, R3, UR8, RZ ;  /* 0x0000000803027c25 */ /* 0x000fc8000f8e00ff */
[----:B------:R-:W-:Y:S01]  /*17390*/  IMAD.MOV.U32 R2, RZ, RZ, R5 ;  /* 0x000000ffff027224 */ /* 0x000fe200078e0005 */
[----:B------:R-:W-:Y:S01]  /*173a0*/  IADD3 RZ, P3, R3, R4, RZ ;  /* 0x0000000403ff7210 */ /* 0x000fe20007f7e0ff */
[----:B------:R-:W-:-:S04]  /*173b0*/  IMAD.X R3, RZ, RZ, RZ, P1 ;  /* 0x000000ffff037224 */ /* 0x000fc800008e06ff */
[----:B------:R-:W-:-:S08]  /*173c0*/  IMAD.WIDE.U32.X R2, R13, UR9, R2, P3 ;  /* 0x000000090d027c25 */ /* 0x000fd000098e0402 */
.L_x_555:
[----:B------:R-:W-:Y:S01]  /*173d0*/  ULDC UR6, c[0x0][0x648] ;  /* 0x0001920000067ab9 */ /* 0x000fe20000000800 */
[----:B------:R-:W-:Y:S01]  /*173e0*/  LOP3.LUT R12, R12, UR13, RZ, 0xc0, !PT ;  /* 0x0000000d0c0c7c12 */ /* 0x000fe2000f8ec0ff */
[----:B------:R-:W-:Y:S01]  /*173f0*/  UISETP.NE.AND UP0, UPT, UR38, URZ, UPT ;  /* 0x0000003f2600728c */ /* 0x000fe2000bf05270 */
[----:B------:R-:W-:Y:S01]  /*17400*/  SHF.R.U64 R3, R2, UR6, R3 ;  /* 0x0000000602037c19 */ /* 0x000fe20008001203 */
[----:B------:R-:W-:Y:S01]  /*17410*/  ULDC UR6, c[0x0][0x638] ;  /* 0x00018e0000067ab9 */ /* 0x000fe20000000800 */
[----:B------:R-:W-:-:S03]  /*17420*/  IMAD.MOV.U32 R4, RZ, RZ, 0x1 ;  /* 0x00000001ff047424 */ /* 0x000fc600078e00ff */
[----:B------:R-:W-:Y:S01]  /*17430*/  IMAD.MOV R2, RZ, RZ, -R3 ;  /* 0x000000ffff027224 */ /* 0x000fe200078e0a03 */
[----:B------:R-:W-:Y:S01]  /*17440*/  PLOP3.LUT P1, PT, PT, PT, UP0, 0x40, 0x0 ;  /* 0x000000000000781c */ /* 0x000fe20003f2e808 */
[----:B------:R-:W-:Y:S01]  /*17450*/  IMAD R12, R3, UR5, R12 ;  /* 0x00000005030c7c24 */ /* 0x000fe2000f8e020c */
[----:B------:R-:W-:Y:S01]  /*17460*/  PLOP3.LUT P3, PT, PT, PT, UP0, 0x40, 0x0 ;  /* 0x000000000000781c */ /* 0x000fe20003f6e808 */
[----:B------:R-:W-:Y:S01]  /*17470*/  IMAD R11, R2, UR6, R11 ;  /* 0x00000006020b7c24 */ /* 0x000fe2000f8e020b */
[----:B------:R-:W-:Y:S01]  /*17480*/  ULDC UR6, c[0x0][0x610] ;  /* 0x0001840000067ab9 */ /* 0x000fe20000000800 */
[----:B------:R-:W-:Y:S01]  /*17490*/  LOP3.LUT R2, R10, UR4, RZ, 0xc0, !PT ;  /* 0x000000040a027c12 */ /* 0x000fe2000f8ec0ff */
[----:B------:R-:W-:Y:S01]  /*174a0*/  IMAD R7, R12, UR6, R7 ;  /* 0x000000060c077c24 */ /* 0x000fe2000f8e0207 */
[----:B------:R-:W-:-:S03]  /*174b0*/  ULDC UR6, c[0x0][0x600] ;  /* 0x0001800000067ab9 */ /* 0x000fc60000000800 */
[----:B------:R-:W-:-:S05]  /*174c0*/  IMAD R2, R11, UR6, R2 ;  /* 0x000000060b027c24 */ /* 0x000fca000f8e0202 */
[----:B------:R-:W-:Y:S02]  /*174d0*/  SEL R3, R2, R7, P1 ;  /* 0x0000000702037207 */ /* 0x000fe40000800000 */
[----:B------:R-:W-:-:S07]  /*174e0*/  SEL R2, R7, R2, P3 ;  /* 0x0000000207027207 */ /* 0x000fce0001800000 */
.L_x_553:
[----:B------:R-:W-:Y:S05]  /*174f0*/  BSYNC B1 ;  /* 0x0000000000017941 */ /* 0x000fea0003800000 */
.L_x_552:
[----:B------:R-:W-:-:S13]  /*17500*/  LOP3.LUT P1, RZ, R4, 0xff, RZ, 0xc0, !PT ;  /* 0x000000ff04ff7812 */ /* 0x000fda000782c0ff */
[----:B------:R-:W-:Y:S05]  /*17510*/  @P1 BRA `(.L_x_556) ;  /* 0xfffffff000c01947 */ /* 0x000fea000383ffff */
[----:B------:R-:W-:Y:S05]  /*17520*/  BSYNC B0 ;  /* 0x0000000000007941 */ /* 0x000fea0003800000 */
.L_x_544:
[----:B------:R-:W-:-:S03]  /*17530*/  UMOV UR6, 0xffffffff ;  /* 0xffffffff00067882 */ /* 0x000fc60000000000 */
[----:B------:R-:W-:Y:S05]  /*17540*/  BRA.DIV UR6, `(.L_x_557) ;  /* 0x0000000606887947 */ /* 0x000fea000b800000 */
[----:B------:R-:W-:-:S13]  /*17550*/  ELECT P6, URZ, PT ;  /* 0x00000000003f782f */ /* 0x000fda00038c0000 */
.L_x_574:
[----:B------:R-:W-:Y:S04]  /*17560*/  BSSY B0, `(.L_x_558) ;  /* 0x0000047000007945 */ /* 0x000fe80003800000 */
[----:B------:R-:W-:Y:S05]  /*17570*/  @!P6 BRA `(.L_x_559) ;  /* 0x000000040014e947 */ /* 0x000fea0003800000 */
[----:B------:R-:W-:-:S04]  /*17580*/  ULOP3.LUT UR6, UR37, 0x2, URZ, 0xfc, !UPT ;  /* 0x0000000225067892 */ /* 0x000fc8000f8efc3f */
[----:B------:R-:W-:-:S06]  /*17590*/  UISETP.NE.AND UP0, UPT, UR6, 0x3, UPT ;  /* 0x000000030600788c */ /* 0x000fcc000bf05270 */
[----:B------:R-:W-:-:S13]  /*175a0*/  PLOP3.LUT P0, PT, PT, PT, UP0, 0x80, 0x0 ;  /* 0x000000000000781c */ /* 0x000fda0003f0f008 */
[----:B------:R-:W-:Y:S05]  /*175b0*/  @!P0 BRA `(.L_x_560) ;  /* 0x0000000000048947 */ /* 0x000fea0003800000 */
[----:B------:R-:W-:Y:S01]  /*175c0*/  BPT.TRAP 0x1 ;  /* 0x000000040000795c */ /* 0x000fe20000300000 */
.L_x_560:
[----:B------:R-:W0:Y:S01]  /*175d0*/  S2R R3, SR_CgaCtaId ;  /* 0x0000000000037919 */ /* 0x000e220000008800 */
[----:B------:R-:W-:-:S04]  /*175e0*/  MOV R2, 0x400 ;  /* 0x0000040000027802 */ /* 0x000fc80000000f00 */
[----:B0-----:R-:W-:Y:S02]  /*175f0*/  LEA R3, R3, R2, 0x18 ;  /* 0x0000000203037211 */ /* 0x001fe400078ec0ff */
[----:B------:R-:W-:-:S03]  /*17600*/  SHF.L.U32 R2, R0, 0x1f, RZ ;  /* 0x0000001f00027819 */ /* 0x000fc600000006ff */
[----:B------:R-:W-:-:S04]  /*17610*/  VIADD R3, R3, 0x38 ;  /* 0x0000003803037836 */ /* 0x000fc80000000000 */
[----:B------:R-:W-:-:S04]  /*17620*/  IMAD R5, R6, 0x8, R3 ;  /* 0x0000000806057824 */ /* 0x000fc800078e0203 */
[----:B------:R-:W0:Y:S02]  /*17630*/  SYNCS.PHASECHK.TRANS64.TRYWAIT P0, [R5+URZ], R2 ;  /* 0x00000002050075a7 */ /* 0x000e24000800017f */
[----:B0-----:R-:W-:Y:S05]  /*17640*/  @!P0 BRA `(.L_x_561) ;  /* 0x0000000400688947 */ /* 0x001fea0003800000 */
.L_x_575:
[----:B------:R-:W-:-:S04]  /*17650*/  IADD3 R6, R6, 0x1, RZ ;  /* 0x0000000106067810 */ /* 0x000fc80007ffe0ff */
[----:B------:R-:W-:-:S04]  /*17660*/  ISETP.NE.AND P0, PT, R6, 0x7, PT ;  /* 0x000000070600780c */ /* 0x000fc80003f05270 */
[----:B0-----:R-:W-:Y:S02]  /*17670*/  SEL R5, RZ, 0x1, P0 ;  /* 0x00000001ff057807 */ /* 0x001fe40000000000 */
[----:B------:R-:W-:Y:S02]  /*17680*/  SEL R6, R6, RZ, P0 ;  /* 0x000000ff06067207 */ /* 0x000fe40000000000 */
[----:B------:R-:W-:-:S03]  /*17690*/  LOP3.LUT R5, R0, R5, RZ, 0x3c, !PT ;  /* 0x0000000500057212 */ /* 0x000fc600078e3cff */
[----:B------:R-:W-:Y:S01]  /*176a0*/  IMAD R7, R6, 0x8, R3 ;  /* 0x0000000806077824 */ /* 0x000fe200078e0203 */
[----:B------:R-:W-:-:S04]  /*176b0*/  SHF.L.U32 R0, R5, 0x1f, RZ ;  /* 0x0000001f05007819 */ /* 0x000fc800000006ff */
[----:B------:R-:W0:Y:S02]  /*176c0*/  SYNCS.PHASECHK.TRANS64.TRYWAIT P0, [R7+URZ], R0 ;  /* 0x00000000070075a7 */ /* 0x000e24000800017f */
[----:B0-----:R-:W-:Y:S05]  /*176d0*/  @!P0 BRA `(.L_x_562) ;  /* 0x0000000400588947 */ /* 0x001fea0003800000 */
.L_x_576:
[----:B0-----:R-:W-:-:S05]  /*176e0*/  VIADD R0, R6, 0x1 ;  /* 0x0000000106007836 */ /* 0x001fca0000000000 */
[----:B------:R-:W-:-:S04]  /*176f0*/  ISETP.NE.AND P0, PT, R0, 0x7, PT ;  /* 0x000000070000780c */ /* 0x000fc80003f05270 */
[----:B------:R-:W-:Y:S02]  /*17700*/  SEL R2, RZ, 0x1, P0 ;  /* 0x00000001ff027807 */ /* 0x000fe40000000000 */
[----:B------:R-:W-:Y:S02]  /*17710*/  SEL R4, R0, RZ, P0 ;  /* 0x000000ff00047207 */ /* 0x000fe40000000000 */
[----:B------:R-:W-:-:S03]  /*17720*/  LOP3.LUT R5, R5, R2, RZ, 0x3c, !PT ;  /* 0x0000000205057212 */ /* 0x000fc600078e3cff */
[----:B------:R-:W-:Y:S01]  /*17730*/  IMAD R7, R4, 0x8, R3 ;  /* 0x0000000804077824 */ /* 0x000fe200078e0203 */
[----:B------:R-:W-:-:S04]  /*17740*/  SHF.L.U32 R0, R5, 0x1f, RZ ;  /* 0x0000001f05007819 */ /* 0x000fc800000006ff */
[----:B------:R-:W0:Y:S02]  /*17750*/  SYNCS.PHASECHK.TRANS64.TRYWAIT P0, [R7+URZ], R0 ;  /* 0x00000000070075a7 */ /* 0x000e24000800017f */
[----:B0-----:R-:W-:Y:S05]  /*17760*/  @!P0 BRA `(.L_x_563) ;  /* 0x0000000400488947 */ /* 0x001fea0003800000 */
.L_x_577:
        /* <DEDUP_REMOVED lines=9> */
.L_x_578:
        /* <DEDUP_REMOVED lines=9> */
.L_x_579:
[----:B0-----:R-:W-:-:S04]  /*17890*/  IADD3 R0, R4, 0x1, RZ ;  /* 0x0000000104007810 */ /* 0x001fc80007ffe0ff */
        /* <DEDUP_REMOVED lines=8> */
.L_x_580:
[----:B0-----:R-:W-:-:S05]  /*17920*/  VIADD R0, R4, 0x1 ;  /* 0x0000000104007836 */ /* 0x001fca0000000000 */
[----:B------:R-:W-:-:S04]  /*17930*/  ISETP.NE.AND P0, PT, R0, 0x7, PT ;  /* 0x000000070000780c */ /* 0x000fc80003f05270 */
[----:B------:R-:W-:Y:S02]  /*17940*/  SEL R2, RZ, 0x1, P0 ;  /* 0x00000001ff027807 */ /* 0x000fe40000000000 */
[----:B------:R-:W-:Y:S02]  /*17950*/  SEL R0, R0, RZ, P0 ;  /* 0x000000ff00007207 */ /* 0x000fe40000000000 */
[----:B------:R-:W-:-:S03]  /*17960*/  LOP3.LUT R2, R5, R2, RZ, 0x3c, !PT ;  /* 0x0000000205027212 */ /* 0x000fc600078e3cff */
[----:B------:R-:W-:Y:S01]  /*17970*/  IMAD R3, R0, 0x8, R3 ;  /* 0x0000000800037824 */ /* 0x000fe200078e0203 */
[----:B------:R-:W-:-:S07]  /*17980*/  SHF.L.U32 R0, R2, 0x1f, RZ ;  /* 0x0000001f02007819 */ /* 0x000fce00000006ff */
.L_x_567:
[----:B0-----:R0:W1:Y:S02]  /*17990*/  SYNCS.PHASECHK.TRANS64.TRYWAIT P0, [R3+URZ], R0 ;  /* 0x00000000030075a7 */ /* 0x001064000800017f */
[----:B-1----:R-:W-:Y:S05]  /*179a0*/  @!P0 NANOSLEEP.SYNCS 0x989680 ;  /* 0x009896800000895d */ /* 0x002fea0003900000 */
[----:B------:R-:W1:Y:S02]  /*179b0*/  @!P0 SYNCS.PHASECHK.TRANS64 P0, [R3+URZ], R0 ;  /* 0x00000000030085a7 */ /* 0x000e64000800007f */
[----:B-1----:R-:W-:Y:S05]  /*179c0*/  @!P0 BRA `(.L_x_567) ;  /* 0xfffffffc00f08947 */ /* 0x002fea000383ffff */
.L_x_559:
[----:B------:R-:W-:Y:S05]  /*179d0*/  BSYNC B0 ;  /* 0x0000000000007941 */ /* 0x000fea0003800000 */
.L_x_558:
[----:B------:R-:W-:Y:S05]  /*179e0*/  EXIT ;  /* 0x000000000000794d */ /* 0x000fea0003800000 */
.L_x_17:
[----:B-1----:R1:W4:Y:S02]  /*179f0*/  SYNCS.PHASECHK.TRANS64.TRYWAIT P1, [R3+URZ], R0 ;  /* 0x00000000030075a7 */ /* 0x002324000802017f */
[----:B----4-:R-:W-:Y:S05]  /*17a00*/  @!P1 NANOSLEEP.SYNCS 0x989680 ;  /* 0x009896800000995d */ /* 0x010fea0003900000 */
[----:B------:R-:W4:Y:S02]  /*17a10*/  @!P1 SYNCS.PHASECHK.TRANS64 P1, [R3+URZ], R0 ;  /* 0x00000000030095a7 */ /* 0x000f24000802007f */
[----:B----4-:R-:W-:Y:S05]  /*17a20*/  @!P1 BRA `(.L_x_17) ;  /* 0xfffffffc00f09947 */ /* 0x010fea000383ffff */
[----:B------:R-:W-:Y:S05]  /*17a30*/  BRA `(.L_x_16) ;  /* 0xfffffe9800907947 */ /* 0x000fea000383ffff */
.L_x_22:
[----:B-1----:R-:W-:-:S04]  /*17a40*/  IMAD.U32 R5, RZ, RZ, UR4 ;  /* 0x00000004ff057e24 */ /* 0x002fc8000f8e00ff */
[----:B------:R1:W2:Y:S03]  /*17a50*/  SYNCS.PHASECHK.TRANS64.TRYWAIT P1, [R5+URZ], R4 ;  /* 0x00000004050075a7 */ /* 0x0002a6000802017f */
[----:B--2---:R-:W-:Y:S05]  /*17a60*/  @!P1 NANOSLEEP.SYNCS 0x989680 ;  /* 0x009896800000995d */ /* 0x004fea0003900000 */
[----:B------:R-:W2:Y:S02]  /*17a70*/  @!P1 SYNCS.PHASECHK.TRANS64 P1, [R5+URZ], R4 ;  /* 0x00000004050095a7 */ /* 0x000ea4000802007f */
[----:B--2---:R-:W-:Y:S05]  /*17a80*/  @!P1 BRA `(.L_x_22) ;  /* 0xfffffffc00ec9947 */ /* 0x004fea000383ffff */
[----:B------:R-:W-:Y:S05]  /*17a90*/  BRA `(.L_x_21) ;  /* 0xfffffeac00ec7947 */ /* 0x000fea000383ffff */
.L_x_545:
[----:B------:R-:W-:Y:S01]  /*17aa0*/  BSSY B1, `(.L_x_568) ;  /* 0x0000006000017945 */ /* 0x000fe20003800000 */
[----:B------:R-:W-:-:S07]  /*17ab0*/  IMAD.MOV.U32 R15, RZ, RZ, -0x1 ;  /* 0xffffffffff0f7424 */ /* 0x000fce00078e00ff */
[----:B------:R-:W-:Y:S05]  /*17ac0*/  WARPSYNC.COLLECTIVE R15, `(.L_x_569) ;  /* 0x000000000f0c7348 */ /* 0x000fea0003c00000 */
[----:B------:R-:W-:Y:S02]  /*17ad0*/  ELECT P6, UR62, PT ;  /* 0x00000000003e782f */ /* 0x000fe400038c0000 */
[----:B------:R-:W-:Y:S01]  /*17ae0*/  MOV R14, UR62 ;  /* 0x0000003e000e7c02 */ /* 0x000fe20008000f00 */
[----:B------:R-:W-:Y:S10]  /*17af0*/  ENDCOLLECTIVE ;  /* 0x000000000000791b */ /* 0x000ff40003800000 */
.L_x_569:
[----:B------:R-:W-:Y:S05]  /*17b00*/  BSYNC B1 ;  /* 0x0000000000017941 */ /* 0x000fea0003800000 */
.L_x_568:
[----:B------:R-:W-:Y:S05]  /*17b10*/  BRA `(.L_x_570) ;  /* 0xffffffec004c7947 */ /* 0x000fea000383ffff */
.L_x_548:
[----:B0-----:R0:W1:Y:S02]  /*17b20*/  SYNCS.PHASECHK.TRANS64.TRYWAIT P1, [R10+URZ+0x38], R7 ;  /* 0x000038070a0075a7 */ /* 0x001064000802017f */
[----:B-1----:R-:W-:Y:S05]  /*17b30*/  @!P1 NANOSLEEP.SYNCS 0x989680 ;  /* 0x009896800000995d */ /* 0x002fea0003900000 */
[----:B------:R-:W1:Y:S02]  /*17b40*/  @!P1 SYNCS.PHASECHK.TRANS64 P1, [R10+URZ+0x38], R7 ;  /* 0x000038070a0095a7 */ /* 0x000e64000802007f */
[----:B-1----:R-:W-:Y:S05]  /*17b50*/  @!P1 BRA `(.L_x_548) ;  /* 0xfffffffc00f09947 */ /* 0x002fea000383ffff */
[----:B------:R-:W-:Y:S05]  /*17b60*/  BRA `(.L_x_571) ;  /* 0xffffffec008c7947 */ /* 0x000fea000383ffff */
.L_x_557:
[----:B------:R-:W-:Y:S01]  /*17b70*/  BSSY B0, `(.L_x_572) ;  /* 0x0000006000007945 */ /* 0x000fe20003800000 */
[----:B------:R-:W-:-:S07]  /*17b80*/  IMAD.MOV.U32 R15, RZ, RZ, -0x1 ;  /* 0xffffffffff0f7424 */ /* 0x000fce00078e00ff */
[----:B------:R-:W-:Y:S05]  /*17b90*/  WARPSYNC.COLLECTIVE R15, `(.L_x_573) ;  /* 0x000000000f0c7348 */ /* 0x000fea0003c00000 */
[----:B------:R-:W-:Y:S02]  /*17ba0*/  ELECT P6, UR62, PT ;  /* 0x00000000003e782f */ /* 0x000fe400038c0000 */
[----:B------:R-:W-:Y:S01]  /*17bb0*/  MOV R14, UR62 ;  /* 0x0000003e000e7c02 */ /* 0x000fe20008000f00 */
[----:B------:R-:W-:Y:S10]  /*17bc0*/  ENDCOLLECTIVE ;  /* 0x000000000000791b */ /* 0x000ff40003800000 */
.L_x_573:
[----:B------:R-:W-:Y:S05]  /*17bd0*/  BSYNC B0 ;  /* 0x0000000000007941 */ /* 0x000fea0003800000 */
.L_x_572:
[----:B------:R-:W-:Y:S05]  /*17be0*/  BRA `(.L_x_574) ;  /* 0xfffffff8005c7947 */ /* 0x000fea000383ffff */
.L_x_561:
[----:B0-----:R0:W1:Y:S02]  /*17bf0*/  SYNCS.PHASECHK.TRANS64.TRYWAIT P0, [R5+URZ], R2 ;  /* 0x00000002050075a7 */ /* 0x001064000800017f */
[----:B-1----:R-:W-:Y:S05]  /*17c00*/  @!P0 NANOSLEEP.SYNCS 0x989680 ;  /* 0x009896800000895d */ /* 0x002fea0003900000 */
[----:B------:R-:W1:Y:S02]  /*17c10*/  @!P0 SYNCS.PHASECHK.TRANS64 P0, [R5+URZ], R2 ;  /* 0x00000002050085a7 */ /* 0x000e64000800007f */
[----:B-1----:R-:W-:Y:S05]  /*17c20*/  @!P0 BRA `(.L_x_561) ;  /* 0xfffffffc00f08947 */ /* 0x002fea000383ffff */
[----:B------:R-:W-:Y:S05]  /*17c30*/  BRA `(.L_x_575) ;  /* 0xfffffff800847947 */ /* 0x000fea000383ffff */
.L_x_562:
[----:B0-----:R0:W1:Y:S02]  /*17c40*/  SYNCS.PHASECHK.TRANS64.TRYWAIT P0, [R7+URZ], R0 ;  /* 0x00000000070075a7 */ /* 0x001064000800017f */
[----:B-1----:R-:W-:Y:S05]  /*17c50*/  @!P0 NANOSLEEP.SYNCS 0x989680 ;  /* 0x009896800000895d */ /* 0x002fea0003900000 */
[----:B------:R-:W1:Y:S02]  /*17c60*/  @!P0 SYNCS.PHASECHK.TRANS64 P0, [R7+URZ], R0 ;  /* 0x00000000070085a7 */ /* 0x000e64000800007f */
[----:B-1----:R-:W-:Y:S05]  /*17c70*/  @!P0 BRA `(.L_x_562) ;  /* 0xfffffffc00f08947 */ /* 0x002fea000383ffff */
[----:B------:R-:W-:Y:S05]  /*17c80*/  BRA `(.L_x_576) ;  /* 0xfffffff800947947 */ /* 0x000fea000383ffff */
.L_x_563:
[----:B0-----:R0:W1:Y:S02]  /*17c90*/  SYNCS.PHASECHK.TRANS64.TRYWAIT P0, [R7+URZ], R0 ;  /* 0x00000000070075a7 */ /* 0x001064000800017f */
[----:B-1----:R-:W-:Y:S05]  /*17ca0*/  @!P0 NANOSLEEP.SYNCS 0x989680 ;  /* 0x009896800000895d */ /* 0x002fea0003900000 */
[----:B------:R-:W1:Y:S02]  /*17cb0*/  @!P0 SYNCS.PHASECHK.TRANS64 P0, [R7+URZ], R0 ;  /* 0x00000000070085a7 */ /* 0x000e64000800007f */
[----:B-1----:R-:W-:Y:S05]  /*17cc0*/  @!P0 BRA `(.L_x_563) ;  /* 0xfffffffc00f08947 */ /* 0x002fea000383ffff */
[----:B------:R-:W-:Y:S05]  /*17cd0*/  BRA `(.L_x_577) ;  /* 0xfffffff800a47947 */ /* 0x000fea000383ffff */
.L_x_564:
[----:B0-----:R0:W1:Y:S02]  /*17ce0*/  SYNCS.PHASECHK.TRANS64.TRYWAIT P0, [R7+URZ], R0 ;  /* 0x00000000070075a7 */ /* 0x001064000800017f */
[----:B-1----:R-:W-:Y:S05]  /*17cf0*/  @!P0 NANOSLEEP.SYNCS 0x989680 ;  /* 0x009896800000895d */ /* 0x002fea0003900000 */
[----:B------:R-:W1:Y:S02]  /*17d00*/  @!P0 SYNCS.PHASECHK.TRANS64 P0, [R7+URZ], R0 ;  /* 0x00000000070085a7 */ /* 0x000e64000800007f */
[----:B-1----:R-:W-:Y:S05]  /*17d10*/  @!P0 BRA `(.L_x_564) ;  /* 0xfffffffc00f08947 */ /* 0x002fea000383ffff */
[----:B------:R-:W-:Y:S05]  /*17d20*/  BRA `(.L_x_578) ;  /* 0xfffffff800b47947 */ /* 0x000fea000383ffff */
.L_x_565:
[----:B0-----:R0:W1:Y:S02]  /*17d30*/  SYNCS.PHASECHK.TRANS64.TRYWAIT P0, [R7+URZ], R0 ;  /* 0x00000000070075a7 */ /* 0x001064000800017f */
[----:B-1----:R-:W-:Y:S05]  /*17d40*/  @!P0 NANOSLEEP.SYNCS 0x989680 ;  /* 0x009896800000895d */ /* 0x002fea0003900000 */
[----:B------:R-:W1:Y:S02]  /*17d50*/  @!P0 SYNCS.PHASECHK.TRANS64 P0, [R7+URZ], R0 ;  /* 0x00000000070085a7 */ /* 0x000e64000800007f */
[----:B-1----:R-:W-:Y:S05]  /*17d60*/  @!P0 BRA `(.L_x_565) ;  /* 0xfffffffc00f08947 */ /* 0x002fea000383ffff */
[----:B------:R-:W-:Y:S05]  /*17d70*/  BRA `(.L_x_579) ;  /* 0xfffffff800c47947 */ /* 0x000fea000383ffff */
.L_x_566:
[----:B0-----:R0:W1:Y:S02]  /*17d80*/  SYNCS.PHASECHK.TRANS64.TRYWAIT P0, [R7+URZ], R0 ;  /* 0x00000000070075a7 */ /* 0x001064000800017f */
[----:B-1----:R-:W-:Y:S05]  /*17d90*/  @!P0 NANOSLEEP.SYNCS 0x989680 ;  /* 0x009896800000895d */ /* 0x002fea0003900000 */
[----:B------:R-:W1:Y:S02]  /*17da0*/  @!P0 SYNCS.PHASECHK.TRANS64 P0, [R7+URZ], R0 ;  /* 0x00000000070085a7 */ /* 0x000e64000800007f */
[----:B-1----:R-:W-:Y:S05]  /*17db0*/  @!P0 BRA `(.L_x_566) ;  /* 0xfffffffc00f08947 */ /* 0x002fea000383ffff */
[----:B------:R-:W-:Y:S05]  /*17dc0*/  BRA `(.L_x_580) ;  /* 0xfffffff800d47947 */ /* 0x000fea000383ffff */
.L_x_581:
[----:B------:R-:W-:-:S00]  /*17dd0*/  BRA `(.L_x_581) ;  /* 0xfffffffc00fc7947 */ /* 0x000fc0000383ffff */
[----:B------:R-:W-:-:S00]  /*17de0*/  NOP ;  /* 0x0000000000007918 */ /* 0x000fc00000000000 */
        /* <DEDUP_REMOVED lines=9> */
.L_x_582:


//--------------------- .nv.global.init           --------------------------
	.section	.nv.global.init,"aw",@progbits
.nv.global.init:
	.type		$str$22,@object
	.size		$str$22,($str$23 - $str$22)
$str$22:
        /*0000*/ 	.byte	0x6b, 0x5f, 0x74, 0x69, 0x6c, 0x65, 0x5f, 0x63, 0x6f, 0x75, 0x6e, 0x74, 0x20, 0x3e, 0x3d, 0x20
        /*0010*/ 	.byte	0x31, 0x00
	.type		$str$23,@object
	.size		$str$23,(__unnamed_1 - $str$23)
$str$23:
        /*0012*/ 	.byte	0x2f, 0x74, 0x6d, 0x70, 0x2f, 0x63, 0x75, 0x74, 0x6c, 0x61, 0x73, 0x73, 0x5f, 0x73, 0x77, 0x65
        /*0022*/ 	.byte	0x65, 0x70, 0x5f, 0x73, 0x72, 0x63, 0x2f, 0x69, 0x6e, 0x63, 0x6c, 0x75, 0x64, 0x65, 0x2f, 0x63
        /*0032*/ 	.byte	0x75, 0x74, 0x6c, 0x61, 0x73, 0x73, 0x2f, 0x67, 0x65, 0x6d, 0x6d, 0x2f, 0x63, 0x6f, 0x6c, 0x6c
        /*0042*/ 	.byte	0x65, 0x63, 0x74, 0x69, 0x76, 0x65, 0x2f, 0x73, 0x6d, 0x39, 0x30, 0x5f, 0x6d, 0x6d, 0x61, 0x5f
        /*0052*/ 	.byte	0x74, 0x6d, 0x61, 0x5f, 0x67, 0x6d, 0x6d, 0x61, 0x5f, 0x73, 0x73, 0x5f, 0x77, 0x61, 0x72, 0x70
        /*0062*/ 	.byte	0x73, 0x70, 0x65, 0x63, 0x69, 0x61, 0x6c, 0x69, 0x7a, 0x65, 0x64, 0x2e, 0x68, 0x70, 0x70, 0x00
	.type		__unnamed_1,@object
	.size		__unnamed_1,(.L_0 - __unnamed_1)
__unnamed_1:
        /* <DEDUP_REMOVED lines=181> */
        /*0bc2*/ 	.byte	0x64, 0x65, 0x6e, 0x74, 0x69, 0x74, 0x79, 0x5d, 0x00
.L_0:


//--------------------- .nv.shared._ZN7cutlass13device_kernelINS_4gemm6kernel13GemmUniversalIN4cute5tupleIJiiiiEEENS1_10collective13CollectiveMmaINS1_34MainloopSm90TmaGmmaWarpSpecializedILi7ENS5_IJNS4_1CILi1EEESB_SB_EEENS1_35KernelTmaWarpSpecializedCooperativeEEENS5_IJNSA_ILi256EEESF_NSA_ILi32EEEEEENS_10bfloat16_tENS5_IJSB_llEEESI_NS5_IJlSB_lEEENS4_8TiledMMAINS4_8MMA_AtomIJNS4_4SM904GMMA28MMA_64x256x16_F32BF16BF16_SSILNSO_5MajorE1ELSQ_0ELNSO_7ScaleInE1ELSR_1EEEEEENS4_6LayoutINS5_IJNSA_ILi2EEESB_SB_EEENS5_IJSB_NSA_ILi0EEESX_EEEEENS5_IJNS4_10UnderscoreES10_S10_EEEEENS4_13SM90_TMA_LOADENS4_14ComposedLayoutINS4_7SwizzleILi3ELi4ELi3EEENS4_18smem_ptr_flag_bitsILi16EEENSU_INS5_IJNSA_ILi64EEENSA_ILi8EEEEEENS5_IJSB_S19_EEEEEEEvNS4_8identityES13_NS14_INS15_ILi2ELi4ELi3EEES18_NSU_INS5_IJS1A_SG_EEENS5_IJSG_SB_EEEEEEEvS1F_EENS_8epilogue10collective6detail29Sm90TmaWarpSpecializedAdapterINS1N_15DefaultEpilogueISI_SK_SK_NS1M_6thread17LinearCombinationISI_Li1EffLNS1R_9ScaleType4KindE0ELNS_15FloatRoundStyleE2ESI_EENS1_15EpilogueDefaultEEEEEvvEEEEvNT_6ParamsE --------------------------
	.section	.nv.shared._ZN7cutlass13device_kernelINS_4gemm6kernel13GemmUniversalIN4cute5tupleIJiiiiEEENS1_10collective13CollectiveMmaINS1_34MainloopSm90TmaGmmaWarpSpecializedILi7ENS5_IJNS4_1CILi1EEESB_SB_EEENS1_35KernelTmaWarpSpecializedCooperativeEEENS5_IJNSA_ILi256EEESF_NSA_ILi32EEEEEENS_10bfloat16_tENS5_IJSB_llEEESI_NS5_IJlSB_lEEENS4_8TiledMMAINS4_8MMA_AtomIJNS4_4SM904GMMA28MMA_64x256x16_F32BF16BF16_SSILNSO_5MajorE1ELSQ_0ELNSO_7ScaleInE1ELSR_1EEEEEENS4_6LayoutINS5_IJNSA_ILi2EEESB_SB_EEENS5_IJSB_NSA_ILi0EEESX_EEEEENS5_IJNS4_10UnderscoreES10_S10_EEEEENS4_13SM90_TMA_LOADENS4_14ComposedLayoutINS4_7SwizzleILi3ELi4ELi3EEENS4_18smem_ptr_flag_bitsILi16EEENSU_INS5_IJNSA_ILi64EEENSA_ILi8EEEEEENS5_IJSB_S19_EEEEEEEvNS4_8identityES13_NS14_INS15_ILi2ELi4ELi3EEES18_NSU_INS5_IJS1A_SG_EEENS5_IJSG_SB_EEEEEEEvS1F_EENS_8epilogue10collective6detail29Sm90TmaWarpSpecializedAdapterINS1N_15DefaultEpilogueISI_SK_SK_NS1M_6thread17LinearCombinationISI_Li1EffLNS1R_9ScaleType4KindE0ELNS_15FloatRoundStyleE2ESI_EENS1_15EpilogueDefaultEEEEEvvEEEEvNT_6ParamsE,"aw",@nobits
	.sectionflags	@""
	.align	16
	.zero		1024


//--------------------- .nv.shared.reserved.0     --------------------------
	.section	.nv.shared.reserved.0,"aw",@nobits
	.weak		__nv_reservedSMEM_offset_0_alias
	.size		__nv_reservedSMEM_offset_0_alias, 0, 0
	.other		__nv_reservedSMEM_offset_0_alias,@"STO_CUDA_RESERVED_SHARED STV_DEFAULT"
__nv_reservedSMEM_offset_0_alias:
	.zero		0


//--------------------- .nv.global                --------------------------
	.section	.nv.global,"aw",@nobits
.nv.global:
	.type		_ZN40_INTERNAL_fe778672_4_k_cu_9ec4e064_189934cute1_E,@object
	.size		_ZN40_INTERNAL_fe778672_4_k_cu_9ec4e064_189934cute1_E,(_ZN40_INTERNAL_fe778672_4_k_cu_9ec4e064_189934cuda3std3__45__cpo6cbeginE - _ZN40_INTERNAL_fe778672_4_k_cu_9ec4e064_189934cute1_E)
_ZN40_INTERNAL_fe778672_4_k_cu_9ec4e064_189934cute1_E:
	.zero		1
	.type		_ZN40_INTERNAL_fe778672_4_k_cu_9ec4e064_189934cuda3std3__45__cpo6cbeginE,@object
	.size		_ZN40_INTERNAL_fe778672_4_k_cu_9ec4e064_189934cuda3std3__45__cpo6cbeginE,(_ZN40_INTERNAL_fe778672_4_k_cu_9ec4e064_189934cuda3std3__48in_placeE - _ZN40_INTERNAL_fe778672_4_k_cu_9ec4e064_189934cuda3std3__45__cpo6cbeginE)
_ZN40_INTERNAL_fe778672_4_k_cu_9ec4e064_189934cuda3std3__45__cpo6cbeginE:
	.zero		1
	.type		_ZN40_INTERNAL_fe778672_4_k_cu_9ec4e064_189934cuda3std3__48in_placeE,@object
	.size		_ZN40_INTERNAL_fe778672_4_k_cu_9ec4e064_189934cuda3std3__48in_placeE,(_ZN40_INTERNAL_fe778672_4_k_cu_9ec4e064_189934cuda3std6ranges3__45__cpo9iter_moveE - _ZN40_INTERNAL_fe778672_4_k_cu_9ec4e064_189934cuda3std3__48in_placeE)
_ZN40_INTERNAL_fe778672_4_k_cu_9ec4e064_189934cuda3std3__48in_placeE:
	.zero		1
	.type		_ZN40_INTERNAL_fe778672_4_k_cu_9ec4e064_189934cuda3std6ranges3__45__cpo9iter_moveE,@object
	.size		_ZN40_INTERNAL_fe778672_4_k_cu_9ec4e064_189934cuda3std6ranges3__45__cpo9iter_moveE,(_ZN40_INTERNAL_fe778672_4_k_cu_9ec4e064_189934cuda3std3__45__cpo5beginE - _ZN40_INTERNAL_fe778672_4_k_cu_9ec4e064_189934cuda3std6ranges3__45__cpo9iter_moveE)
_ZN40_INTERNAL_fe778672_4_k_cu_9ec4e064_189934cuda3std6ranges3__45__cpo9iter_moveE:
	.zero		1
	.type		_ZN40_INTERNAL_fe778672_4_k_cu_9ec4e064_189934cuda3std3__45__cpo5beginE,@object
	.size		_ZN40_INTERNAL_fe778672_4_k_cu_9ec4e064_189934cuda3std3__45__cpo5beginE,(_ZN40_INTERNAL_fe778672_4_k_cu_9ec4e064_189934cuda3std3__442_GLOBAL__N__fe778672_4_k_cu_9ec4e064_189936ignoreE - _ZN40_INTERNAL_fe778672_4_k_cu_9ec4e064_189934cuda3std3__45__cpo5beginE)
_ZN40_INTERNAL_fe778672_4_k_cu_9ec4e064_189934cuda3std3__45__cpo5beginE:
	.zero		1
	.type		_ZN40_INTERNAL_fe778672_4_k_cu_9ec4e064_189934cuda3std3__442_GLOBAL__N__fe778672_4_k_cu_9ec4e064_189936ignoreE,@object
	.size		_ZN40_INTERNAL_fe778672_4_k_cu_9ec4e064_189934cuda3std3__442_GLOBAL__N__fe778672_4_k_cu_9ec4e064_189936ignoreE,(_ZN40_INTERNAL_fe778672_4_k_cu_9ec4e064_189934cute7productE - _ZN40_INTERNAL_fe778672_4_k_cu_9ec4e064_189934cuda3std3__442_GLOBAL__N__fe778672_4_k_cu_9ec4e064_189936ignoreE)
_ZN40_INTERNAL_fe778672_4_k_cu_9ec4e064_189934cuda3std3__442_GLOBAL__N__fe778672_4_k_cu_9ec4e064_189936ignoreE:
	.zero		1
	.type		_ZN40_INTERNAL_fe778672_4_k_cu_9ec4e064_189934cute7productE,@object
	.size		_ZN40_INTERNAL_fe778672_4_k_cu_9ec4e064_189934cute7productE,(_ZN40_INTERNAL_fe778672_4_k_cu_9ec4e064_189934cuda3std3__45__cpo3endE - _ZN40_INTERNAL_fe778672_4_k_cu_9ec4e064_189934cute7productE)
_ZN40_INTERNAL_fe778672_4_k_cu_9ec4e064_189934cute7productE:
	.zero		1
	.type		_ZN40_INTERNAL_fe778672_4_k_cu_9ec4e064_189934cuda3std3__45__cpo3endE,@object
	.size		_ZN40_INTERNAL_fe778672_4_k_cu_9ec4e064_189934cuda3std3__45__cpo3endE,(_ZN40_INTERNAL_fe778672_4_k_cu_9ec4e064_189934cuda3std3__419piecewise_constructE - _ZN40_INTERNAL_fe778672_4_k_cu_9ec4e064_189934cuda3std3__45__cpo3endE)
_ZN40_INTERNAL_fe778672_4_k_cu_9ec4e064_189934cuda3std3__45__cpo3endE:
	.zero		1
	.type		_ZN40_INTERNAL_fe778672_4_k_cu_9ec4e064_189934cuda3std3__419piecewise_constructE,@object
	.size		_ZN40_INTERNAL_fe778672_4_k_cu_9ec4e064_189934cuda3std3__419piecewise_constructE,(_ZN40_INTERNAL_fe778672_4_k_cu_9ec4e064_189934cuda3std3__45__cpo4cendE - _ZN40_INTERNAL_fe778672_4_k_cu_9ec4e064_189934cuda3std3__419piecewise_constructE)
_ZN40_INTERNAL_fe778672_4_k_cu_9ec4e064_189934cuda3std3__419piecewise_constructE:
	.zero		1
	.type		_ZN40_INTERNAL_fe778672_4_k_cu_9ec4e064_189934cuda3std3__45__cpo4cendE,@object
	.size		_ZN40_INTERNAL_fe778672_4_k_cu_9ec4e064_189934cuda3std3__45__cpo4cendE,(_ZN40_INTERNAL_fe778672_4_k_cu_9ec4e064_189934cuda3std6ranges3__45__cpo4swapE - _ZN40_INTERNAL_fe778672_4_k_cu_9ec4e064_189934cuda3std3__45__cpo4cendE)
_ZN40_INTERNAL_fe778672_4_k_cu_9ec4e064_189934cuda3std3__45__cpo4cendE:
	.zero		1
	.type		_ZN40_INTERNAL_fe778672_4_k_cu_9ec4e064_189934cuda3std6ranges3__45__cpo4swapE,@object
	.size		_ZN40_INTERNAL_fe778672_4_k_cu_9ec4e064_189934cuda3std6ranges3__45__cpo4swapE,(.L_8 - _ZN40_INTERNAL_fe778672_4_k_cu_9ec4e064_189934cuda3std6ranges3__45__cpo4swapE)
_ZN40_INTERNAL_fe778672_4_k_cu_9ec4e064_189934cuda3std6ranges3__45__cpo4swapE:
	.zero		1
.L_8:


//--------------------- .nv.constant0._ZN7cutlass13device_kernelINS_4gemm6kernel13GemmUniversalIN4cute5tupleIJiiiiEEENS1_10collective13CollectiveMmaINS1_34MainloopSm90TmaGmmaWarpSpecializedILi7ENS5_IJNS4_1CILi1EEESB_SB_EEENS1_35KernelTmaWarpSpecializedCooperativeEEENS5_IJNSA_ILi256EEESF_NSA_ILi32EEEEEENS_10bfloat16_tENS5_IJSB_llEEESI_NS5_IJlSB_lEEENS4_8TiledMMAINS4_8MMA_AtomIJNS4_4SM904GMMA28MMA_64x256x16_F32BF16BF16_SSILNSO_5MajorE1ELSQ_0ELNSO_7ScaleInE1ELSR_1EEEEEENS4_6LayoutINS5_IJNSA_ILi2EEESB_SB_EEENS5_IJSB_NSA_ILi0EEESX_EEEEENS5_IJNS4_10UnderscoreES10_S10_EEEEENS4_13SM90_TMA_LOADENS4_14ComposedLayoutINS4_7SwizzleILi3ELi4ELi3EEENS4_18smem_ptr_flag_bitsILi16EEENSU_INS5_IJNSA_ILi64EEENSA_ILi8EEEEEENS5_IJSB_S19_EEEEEEEvNS4_8identityES13_NS14_INS15_ILi2ELi4ELi3EEES18_NSU_INS5_IJS1A_SG_EEENS5_IJSG_SB_EEEEEEEvS1F_EENS_8epilogue10collective6detail29Sm90TmaWarpSpecializedAdapterINS1N_15DefaultEpilogueISI_SK_SK_NS1M_6thread17LinearCombinationISI_Li1EffLNS1R_9ScaleType4KindE0ELNS_15FloatRoundStyleE2ESI_EENS1_15EpilogueDefaultEEEEEvvEEEEvNT_6ParamsE --------------------------
	.section	.nv.constant0._ZN7cutlass13device_kernelINS_4gemm6kernel13GemmUniversalIN4cute5tupleIJiiiiEEENS1_10collective13CollectiveMmaINS1_34MainloopSm90TmaGmmaWarpSpecializedILi7ENS5_IJNS4_1CILi1EEESB_SB_EEENS1_35KernelTmaWarpSpecializedCooperativeEEENS5_IJNSA_ILi256EEESF_NSA_ILi32EEEEEENS_10bfloat16_tENS5_IJSB_llEEESI_NS5_IJlSB_lEEENS4_8TiledMMAINS4_8MMA_AtomIJNS4_4SM904GMMA28MMA_64x256x16_F32BF16BF16_SSILNSO_5MajorE1ELSQ_0ELNSO_7ScaleInE1ELSR_1EEEEEENS4_6LayoutINS5_IJNSA_ILi2EEESB_SB_EEENS5_IJSB_NSA_ILi0EEESX_EEEEENS5_IJNS4_10UnderscoreES10_S10_EEEEENS4_13SM90_TMA_LOADENS4_14ComposedLayoutINS4_7SwizzleILi3ELi4ELi3EEENS4_18smem_ptr_flag_bitsILi16EEENSU_INS5_IJNSA_ILi64EEENSA_ILi8EEEEEENS5_IJSB_S19_EEEEEEEvNS4_8identityES13_NS14_INS15_ILi2ELi4ELi3EEES18_NSU_INS5_IJS1A_SG_EEENS5_IJSG_SB_EEEEEEEvS1F_EENS_8epilogue10collective6detail29Sm90TmaWarpSpecializedAdapterINS1N_15DefaultEpilogueISI_SK_SK_NS1M_6thread17LinearCombinationISI_Li1EffLNS1R_9ScaleType4KindE0ELNS_15FloatRoundStyleE2ESI_EENS1_15EpilogueDefaultEEEEEvvEEEEvNT_6ParamsE,"a",@progbits
	.sectionflags	@""
	.align	4
.nv.constant0._ZN7cutlass13device_kernelINS_4gemm6kernel13GemmUniversalIN4cute5tupleIJiiiiEEENS1_10collective13CollectiveMmaINS1_34MainloopSm90TmaGmmaWarpSpecializedILi7ENS5_IJNS4_1CILi1EEESB_SB_EEENS1_35KernelTmaWarpSpecializedCooperativeEEENS5_IJNSA_ILi256EEESF_NSA_ILi32EEEEEENS_10bfloat16_tENS5_IJSB_llEEESI_NS5_IJlSB_lEEENS4_8TiledMMAINS4_8MMA_AtomIJNS4_4SM904GMMA28MMA_64x256x16_F32BF16BF16_SSILNSO_5MajorE1ELSQ_0ELNSO_7ScaleInE1ELSR_1EEEEEENS4_6LayoutINS5_IJNSA_ILi2EEESB_SB_EEENS5_IJSB_NSA_ILi0EEESX_EEEEENS5_IJNS4_10UnderscoreES10_S10_EEEEENS4_13SM90_TMA_LOADENS4_14ComposedLayoutINS4_7SwizzleILi3ELi4ELi3EEENS4_18smem_ptr_flag_bitsILi16EEENSU_INS5_IJNSA_ILi64EEENSA_ILi8EEEEEENS5_IJSB_S19_EEEEEEEvNS4_8identityES13_NS14_INS15_ILi2ELi4ELi3EEES18_NSU_INS5_IJS1A_SG_EEENS5_IJSG_SB_EEEEEEEvS1F_EENS_8epilogue10collective6detail29Sm90TmaWarpSpecializedAdapterINS1N_15DefaultEpilogueISI_SK_SK_NS1M_6thread17LinearCombinationISI_Li1EffLNS1R_9ScaleType4KindE0ELNS_15FloatRoundStyleE2ESI_EENS1_15EpilogueDefaultEEEEEvvEEEEvNT_6ParamsE:
	.zero		1664


//--------------------- SYMBOLS --------------------------

	.type		.nv.reservedSmem.offset0,@object
	.size		.nv.reservedSmem.offset0,0x4
	.type		__assertfail,@function
